//
// Generated by NVIDIA NVVM Compiler
//
// Compiler Build ID: CL-36424714
// Cuda compilation tools, release 13.0, V13.0.88
// Based on NVVM 20.0.0
//

.version 9.0
.target sm_100
.address_size 64

	// .globl	_Z19computeForcesKerneliPK7double3PS_

.visible .entry _Z19computeForcesKerneliPK7double3PS_(
	.param .u32 _Z19computeForcesKerneliPK7double3PS__param_0,
	.param .u64 .ptr .align 1 _Z19computeForcesKerneliPK7double3PS__param_1,
	.param .u64 .ptr .align 1 _Z19computeForcesKerneliPK7double3PS__param_2
)
{
	.reg .pred 	%p<9>;
	.reg .b32 	%r<32>;
	.reg .b64 	%rd<28>;
	.reg .b64 	%fd<182>;

	ld.param.u32 	%r10, [_Z19computeForcesKerneliPK7double3PS__param_0];
	ld.param.u64 	%rd6, [_Z19computeForcesKerneliPK7double3PS__param_1];
	ld.param.u64 	%rd7, [_Z19computeForcesKerneliPK7double3PS__param_2];
	cvta.to.global.u64 	%rd1, %rd6;
	mov.u32 	%r11, %ctaid.x;
	mov.u32 	%r12, %ntid.x;
	mov.u32 	%r13, %tid.x;
	mad.lo.s32 	%r1, %r11, %r12, %r13;
	setp.ge.s32 	%p1, %r1, %r10;
	@%p1 bra 	$L__BB0_10;
	cvta.to.global.u64 	%rd8, %rd7;
	mul.wide.s32 	%rd9, %r1, 24;
	add.s64 	%rd2, %rd8, %rd9;
	mov.b64 	%rd10, 0;
	st.global.u64 	[%rd2], %rd10;
	st.global.u64 	[%rd2+8], %rd10;
	st.global.u64 	[%rd2+16], %rd10;
	setp.lt.s32 	%p2, %r10, 1;
	@%p2 bra 	$L__BB0_10;
	setp.lt.u32 	%p3, %r10, 4;
	mov.b32 	%r31, 0;
	mov.f64 	%fd176, 0d0000000000000000;
	mov.f64 	%fd177, %fd176;
	mov.f64 	%fd178, %fd176;
	@%p3 bra 	$L__BB0_5;
	and.b32  	%r31, %r10, 2147483644;
	neg.s32 	%r29, %r31;
	add.s64 	%rd27, %rd1, 48;
	mov.f64 	%fd176, 0d0000000000000000;
$L__BB0_4:
	.pragma "nounroll";
	ld.param.u64 	%rd24, [_Z19computeForcesKerneliPK7double3PS__param_1];
	ld.global.f64 	%fd18, [%rd27+-48];
	cvta.to.global.u64 	%rd11, %rd24;
	add.s64 	%rd13, %rd11, %rd9;
	ld.global.f64 	%fd19, [%rd13];
	sub.f64 	%fd20, %fd18, %fd19;
	ld.global.f64 	%fd21, [%rd27+-40];
	ld.global.f64 	%fd22, [%rd13+8];
	sub.f64 	%fd23, %fd21, %fd22;
	ld.global.f64 	%fd24, [%rd27+-32];
	ld.global.f64 	%fd25, [%rd13+16];
	sub.f64 	%fd26, %fd24, %fd25;
	fma.rn.f64 	%fd27, %fd20, %fd20, 0d20CA2FE76A3F9475;
	fma.rn.f64 	%fd28, %fd23, %fd23, %fd27;
	fma.rn.f64 	%fd29, %fd26, %fd26, %fd28;
	sqrt.rn.f64 	%fd30, %fd29;
	rcp.rn.f64 	%fd31, %fd30;
	mul.f64 	%fd32, %fd20, %fd31;
	mul.f64 	%fd33, %fd31, %fd32;
	fma.rn.f64 	%fd34, %fd31, %fd33, %fd178;
	st.global.f64 	[%rd2], %fd34;
	mul.f64 	%fd35, %fd23, %fd31;
	mul.f64 	%fd36, %fd31, %fd35;
	fma.rn.f64 	%fd37, %fd31, %fd36, %fd177;
	st.global.f64 	[%rd2+8], %fd37;
	mul.f64 	%fd38, %fd26, %fd31;
	mul.f64 	%fd39, %fd31, %fd38;
	fma.rn.f64 	%fd40, %fd31, %fd39, %fd176;
	st.global.f64 	[%rd2+16], %fd40;
	ld.global.f64 	%fd41, [%rd27+-24];
	ld.global.f64 	%fd42, [%rd13];
	sub.f64 	%fd43, %fd41, %fd42;
	ld.global.f64 	%fd44, [%rd27+-16];
	ld.global.f64 	%fd45, [%rd13+8];
	sub.f64 	%fd46, %fd44, %fd45;
	ld.global.f64 	%fd47, [%rd27+-8];
	ld.global.f64 	%fd48, [%rd13+16];
	sub.f64 	%fd49, %fd47, %fd48;
	fma.rn.f64 	%fd50, %fd43, %fd43, 0d20CA2FE76A3F9475;
	fma.rn.f64 	%fd51, %fd46, %fd46, %fd50;
	fma.rn.f64 	%fd52, %fd49, %fd49, %fd51;
	sqrt.rn.f64 	%fd53, %fd52;
	rcp.rn.f64 	%fd54, %fd53;
	mul.f64 	%fd55, %fd43, %fd54;
	mul.f64 	%fd56, %fd54, %fd55;
	fma.rn.f64 	%fd57, %fd54, %fd56, %fd34;
	st.global.f64 	[%rd2], %fd57;
	mul.f64 	%fd58, %fd46, %fd54;
	mul.f64 	%fd59, %fd54, %fd58;
	fma.rn.f64 	%fd60, %fd54, %fd59, %fd37;
	st.global.f64 	[%rd2+8], %fd60;
	mul.f64 	%fd61, %fd49, %fd54;
	mul.f64 	%fd62, %fd54, %fd61;
	fma.rn.f64 	%fd63, %fd54, %fd62, %fd40;
	st.global.f64 	[%rd2+16], %fd63;
	ld.global.f64 	%fd64, [%rd27];
	ld.global.f64 	%fd65, [%rd13];
	sub.f64 	%fd66, %fd64, %fd65;
	ld.global.f64 	%fd67, [%rd27+8];
	ld.global.f64 	%fd68, [%rd13+8];
	sub.f64 	%fd69, %fd67, %fd68;
	ld.global.f64 	%fd70, [%rd27+16];
	ld.global.f64 	%fd71, [%rd13+16];
	sub.f64 	%fd72, %fd70, %fd71;
	fma.rn.f64 	%fd73, %fd66, %fd66, 0d20CA2FE76A3F9475;
	fma.rn.f64 	%fd74, %fd69, %fd69, %fd73;
	fma.rn.f64 	%fd75, %fd72, %fd72, %fd74;
	sqrt.rn.f64 	%fd76, %fd75;
	rcp.rn.f64 	%fd77, %fd76;
	mul.f64 	%fd78, %fd66, %fd77;
	mul.f64 	%fd79, %fd77, %fd78;
	fma.rn.f64 	%fd80, %fd77, %fd79, %fd57;
	st.global.f64 	[%rd2], %fd80;
	mul.f64 	%fd81, %fd69, %fd77;
	mul.f64 	%fd82, %fd77, %fd81;
	fma.rn.f64 	%fd83, %fd77, %fd82, %fd60;
	st.global.f64 	[%rd2+8], %fd83;
	mul.f64 	%fd84, %fd72, %fd77;
	mul.f64 	%fd85, %fd77, %fd84;
	fma.rn.f64 	%fd86, %fd77, %fd85, %fd63;
	st.global.f64 	[%rd2+16], %fd86;
	ld.global.f64 	%fd87, [%rd27+24];
	ld.global.f64 	%fd88, [%rd13];
	sub.f64 	%fd89, %fd87, %fd88;
	ld.global.f64 	%fd90, [%rd27+32];
	ld.global.f64 	%fd91, [%rd13+8];
	sub.f64 	%fd92, %fd90, %fd91;
	ld.global.f64 	%fd93, [%rd27+40];
	ld.global.f64 	%fd94, [%rd13+16];
	sub.f64 	%fd95, %fd93, %fd94;
	fma.rn.f64 	%fd96, %fd89, %fd89, 0d20CA2FE76A3F9475;
	fma.rn.f64 	%fd97, %fd92, %fd92, %fd96;
	fma.rn.f64 	%fd98, %fd95, %fd95, %fd97;
	sqrt.rn.f64 	%fd99, %fd98;
	rcp.rn.f64 	%fd100, %fd99;
	mul.f64 	%fd101, %fd89, %fd100;
	mul.f64 	%fd102, %fd100, %fd101;
	fma.rn.f64 	%fd178, %fd100, %fd102, %fd80;
	st.global.f64 	[%rd2], %fd178;
	mul.f64 	%fd103, %fd92, %fd100;
	mul.f64 	%fd104, %fd100, %fd103;
	fma.rn.f64 	%fd177, %fd100, %fd104, %fd83;
	st.global.f64 	[%rd2+8], %fd177;
	mul.f64 	%fd105, %fd95, %fd100;
	mul.f64 	%fd106, %fd100, %fd105;
	fma.rn.f64 	%fd176, %fd100, %fd106, %fd86;
	st.global.f64 	[%rd2+16], %fd176;
	add.s32 	%r29, %r29, 4;
	add.s64 	%rd27, %rd27, 96;
	setp.ne.s32 	%p4, %r29, 0;
	@%p4 bra 	$L__BB0_4;
$L__BB0_5:
	and.b32  	%r7, %r10, 3;
	setp.eq.s32 	%p5, %r7, 0;
	@%p5 bra 	$L__BB0_10;
	setp.eq.s32 	%p6, %r7, 1;
	@%p6 bra 	$L__BB0_8;
	ld.param.u64 	%rd25, [_Z19computeForcesKerneliPK7double3PS__param_1];
	cvta.to.global.u64 	%rd14, %rd25;
	mul.wide.u32 	%rd15, %r31, 24;
	add.s64 	%rd16, %rd14, %rd15;
	ld.global.f64 	%fd107, [%rd16];
	add.s64 	%rd18, %rd14, %rd9;
	ld.global.f64 	%fd108, [%rd18];
	sub.f64 	%fd109, %fd107, %fd108;
	ld.global.f64 	%fd110, [%rd16+8];
	ld.global.f64 	%fd111, [%rd18+8];
	sub.f64 	%fd112, %fd110, %fd111;
	ld.global.f64 	%fd113, [%rd16+16];
	ld.global.f64 	%fd114, [%rd18+16];
	sub.f64 	%fd115, %fd113, %fd114;
	fma.rn.f64 	%fd116, %fd109, %fd109, 0d20CA2FE76A3F9475;
	fma.rn.f64 	%fd117, %fd112, %fd112, %fd116;
	fma.rn.f64 	%fd118, %fd115, %fd115, %fd117;
	sqrt.rn.f64 	%fd119, %fd118;
	rcp.rn.f64 	%fd120, %fd119;
	mul.f64 	%fd121, %fd109, %fd120;
	mul.f64 	%fd122, %fd120, %fd121;
	fma.rn.f64 	%fd123, %fd120, %fd122, %fd178;
	st.global.f64 	[%rd2], %fd123;
	mul.f64 	%fd124, %fd112, %fd120;
	mul.f64 	%fd125, %fd120, %fd124;
	fma.rn.f64 	%fd126, %fd120, %fd125, %fd177;
	st.global.f64 	[%rd2+8], %fd126;
	mul.f64 	%fd127, %fd115, %fd120;
	mul.f64 	%fd128, %fd120, %fd127;
	fma.rn.f64 	%fd129, %fd120, %fd128, %fd176;
	st.global.f64 	[%rd2+16], %fd129;
	ld.global.f64 	%fd130, [%rd16+24];
	ld.global.f64 	%fd131, [%rd18];
	sub.f64 	%fd132, %fd130, %fd131;
	ld.global.f64 	%fd133, [%rd16+32];
	ld.global.f64 	%fd134, [%rd18+8];
	sub.f64 	%fd135, %fd133, %fd134;
	ld.global.f64 	%fd136, [%rd16+40];
	ld.global.f64 	%fd137, [%rd18+16];
	sub.f64 	%fd138, %fd136, %fd137;
	fma.rn.f64 	%fd139, %fd132, %fd132, 0d20CA2FE76A3F9475;
	fma.rn.f64 	%fd140, %fd135, %fd135, %fd139;
	fma.rn.f64 	%fd141, %fd138, %fd138, %fd140;
	sqrt.rn.f64 	%fd142, %fd141;
	rcp.rn.f64 	%fd143, %fd142;
	mul.f64 	%fd144, %fd132, %fd143;
	mul.f64 	%fd145, %fd143, %fd144;
	fma.rn.f64 	%fd178, %fd143, %fd145, %fd123;
	st.global.f64 	[%rd2], %fd178;
	mul.f64 	%fd146, %fd135, %fd143;
	mul.f64 	%fd147, %fd143, %fd146;
	fma.rn.f64 	%fd177, %fd143, %fd147, %fd126;
	st.global.f64 	[%rd2+8], %fd177;
	mul.f64 	%fd148, %fd138, %fd143;
	mul.f64 	%fd149, %fd143, %fd148;
	fma.rn.f64 	%fd176, %fd143, %fd149, %fd129;
	st.global.f64 	[%rd2+16], %fd176;
	add.s32 	%r31, %r31, 2;
$L__BB0_8:
	and.b32  	%r24, %r10, 1;
	setp.eq.b32 	%p7, %r24, 1;
	not.pred 	%p8, %p7;
	@%p8 bra 	$L__BB0_10;
	ld.param.u64 	%rd26, [_Z19computeForcesKerneliPK7double3PS__param_1];
	cvta.to.global.u64 	%rd19, %rd26;
	mul.wide.u32 	%rd20, %r31, 24;
	add.s64 	%rd21, %rd19, %rd20;
	ld.global.f64 	%fd150, [%rd21];
	add.s64 	%rd23, %rd19, %rd9;
	ld.global.f64 	%fd151, [%rd23];
	sub.f64 	%fd152, %fd150, %fd151;
	ld.global.f64 	%fd153, [%rd21+8];
	ld.global.f64 	%fd154, [%rd23+8];
	sub.f64 	%fd155, %fd153, %fd154;
	ld.global.f64 	%fd156, [%rd21+16];
	ld.global.f64 	%fd157, [%rd23+16];
	sub.f64 	%fd158, %fd156, %fd157;
	fma.rn.f64 	%fd159, %fd152, %fd152, 0d20CA2FE76A3F9475;
	fma.rn.f64 	%fd160, %fd155, %fd155, %fd159;
	fma.rn.f64 	%fd161, %fd158, %fd158, %fd160;
	sqrt.rn.f64 	%fd162, %fd161;
	rcp.rn.f64 	%fd163, %fd162;
	mul.f64 	%fd164, %fd152, %fd163;
	mul.f64 	%fd165, %fd163, %fd164;
	fma.rn.f64 	%fd166, %fd163, %fd165, %fd178;
	st.global.f64 	[%rd2], %fd166;
	mul.f64 	%fd167, %fd155, %fd163;
	mul.f64 	%fd168, %fd163, %fd167;
	fma.rn.f64 	%fd169, %fd163, %fd168, %fd177;
	st.global.f64 	[%rd2+8], %fd169;
	mul.f64 	%fd170, %fd158, %fd163;
	mul.f64 	%fd171, %fd163, %fd170;
	fma.rn.f64 	%fd172, %fd163, %fd171, %fd176;
	st.global.f64 	[%rd2+16], %fd172;
$L__BB0_10:
	ret;

}


// ===== COMPILED SASS (sm_100) =====

	.target	sm_100

	.elftype	@"ET_EXEC"


//--------------------- .note.nv.tkinfo           --------------------------
	.section	.note.nv.tkinfo,"",@"SHT_NOTE"
	.sectionflags	@"SHF_NOTE_NV_TKINFO"
	.tkinfo
        /*0018*/ 	.word	0x00000002
        /*0030*/ 	.string	""
        /*0030*/ 	.string	"ptxas"
        /*0030*/ 	.string	"Cuda compilation tools, release 13.0, V13.0.88"
        /*0030*/ 	.string	"Build cuda_13.0.r13.0/compiler.36424714_0"
        /*0030*/ 	.string	"-arch sm_100 -m 64 "



//--------------------- .note.nv.cuinfo           --------------------------
	.section	.note.nv.cuinfo,"",@"SHT_NOTE"
	.sectionflags	@"SHF_NOTE_NV_CUINFO"
        /*0018*/ 	.short	0x0002
        /*001a*/ 	.short	0x0064
        /*001c*/ 	.short	0x0082
	.zero		2


//--------------------- .nv.info                  --------------------------
	.section	.nv.info,"",@"SHT_CUDA_INFO"
	.align	4


	//----- nvinfo : EIATTR_REGCOUNT
	.align		4
        /*0000*/ 	.byte	0x04, 0x2f
        /*0002*/ 	.short	(.L_1 - .L_0)
	.align		4
.L_0:
        /*0004*/ 	.word	index@(_Z19computeForcesKerneliPK7double3PS_)
        /*0008*/ 	.word	0x00000028


	//----- nvinfo : EIATTR_FRAME_SIZE
	.align		4
.L_1:
        /*000c*/ 	.byte	0x04, 0x11
        /*000e*/ 	.short	(.L_3 - .L_2)
	.align		4
.L_2:
        /*0010*/ 	.word	index@($__internal_1_$__cuda_sm20_dsqrt_rn_f64_mediumpath_v1)
        /*0014*/ 	.word	0x00000000


	//----- nvinfo : EIATTR_FRAME_SIZE
	.align		4
.L_3:
        /*0018*/ 	.byte	0x04, 0x11
        /*001a*/ 	.short	(.L_5 - .L_4)
	.align		4
.L_4:
        /*001c*/ 	.word	index@($__internal_0_$__cuda_sm20_dblrcp_rn_slowpath_v3)
        /*0020*/ 	.word	0x00000000


	//----- nvinfo : EIATTR_FRAME_SIZE
	.align		4
.L_5:
        /*0024*/ 	.byte	0x04, 0x11
        /*0026*/ 	.short	(.L_7 - .L_6)
	.align		4
.L_6:
        /*0028*/ 	.word	index@(_Z19computeForcesKerneliPK7double3PS_)
        /*002c*/ 	.word	0x00000000


	//----- nvinfo : EIATTR_MIN_STACK_SIZE
	.align		4
.L_7:
        /*0030*/ 	.byte	0x04, 0x12
        /*0032*/ 	.short	(.L_9 - .L_8)
	.align		4
.L_8:
        /*0034*/ 	.word	index@(_Z19computeForcesKerneliPK7double3PS_)
        /*0038*/ 	.word	0x00000000
.L_9:


//--------------------- .nv.compat                --------------------------
	.section	.nv.compat,"",@"SHT_CUDA_COMPAT_INFO"
	.align	4
        /*0000*/ 	.byte	0x02, 0x09, 0x00, 0x00, 0x02, 0x02, 0x01, 0x00, 0x02, 0x05, 0x05, 0x00, 0x03, 0x07, 0x01, 0x01
        /*0010*/ 	.byte	0x02, 0x03, 0x00, 0x00, 0x02, 0x06, 0x01, 0x00, 0x04, 0x0b, 0x08, 0x00, 0x01, 0x00, 0x00, 0x00
        /*0020*/ 	.byte	0x00, 0x00, 0x00, 0x00


//--------------------- .nv.info._Z19computeForcesKerneliPK7double3PS_ --------------------------
	.section	.nv.info._Z19computeForcesKerneliPK7double3PS_,"",@"SHT_CUDA_INFO"
	.sectionflags	@""
	.align	4


	//----- nvinfo : EIATTR_CUDA_API_VERSION
	.align		4
        /*0000*/ 	.byte	0x04, 0x37
        /*0002*/ 	.short	(.L_11 - .L_10)
.L_10:
        /*0004*/ 	.word	0x00000082


	//----- nvinfo : EIATTR_KPARAM_INFO
	.align		4
.L_11:
        /*0008*/ 	.byte	0x04, 0x17
        /*000a*/ 	.short	(.L_13 - .L_12)
.L_12:
        /*000c*/ 	.word	0x00000000
        /*0010*/ 	.short	0x0002
        /*0012*/ 	.short	0x0010
        /*0014*/ 	.byte	0x00, 0xf5, 0x21, 0x00


	//----- nvinfo : EIATTR_KPARAM_INFO
	.align		4
.L_13:
        /*0018*/ 	.byte	0x04, 0x17
        /*001a*/ 	.short	(.L_15 - .L_14)
.L_14:
        /*001c*/ 	.word	0x00000000
        /*0020*/ 	.short	0x0001
        /*0022*/ 	.short	0x0008
        /*0024*/ 	.byte	0x00, 0xf5, 0x21, 0x00


	//----- nvinfo : EIATTR_KPARAM_INFO
	.align		4
.L_15:
        /*0028*/ 	.byte	0x04, 0x17
        /*002a*/ 	.short	(.L_17 - .L_16)
.L_16:
        /*002c*/ 	.word	0x00000000
        /*0030*/ 	.short	0x0000
        /*0032*/ 	.short	0x0000
        /*0034*/ 	.byte	0x00, 0xf0, 0x11, 0x00


	//----- nvinfo : EIATTR_SPARSE_MMA_MASK
	.align		4
.L_17:
        /*0038*/ 	.byte	0x03, 0x50
        /*003a*/ 	.short	0x0000


	//----- nvinfo : EIATTR_MAXREG_COUNT
	.align		4
        /*003c*/ 	.byte	0x03, 0x1b
        /*003e*/ 	.short	0x00ff


	//----- nvinfo : EIATTR_MERCURY_ISA_VERSION
	.align		4
        /*0040*/ 	.byte	0x03, 0x5f
        /*0042*/ 	.short	0x0101


	//----- nvinfo : EIATTR_VRC_CTA_INIT_COUNT
	.align		4
        /*0044*/ 	.byte	0x02, 0x4a
	.zero		1
	.zero		1


	//----- nvinfo : EIATTR_EXIT_INSTR_OFFSETS
	.align		4
        /*0048*/ 	.byte	0x04, 0x1c
        /*004a*/ 	.short	(.L_19 - .L_18)


	//   ....[0]....
.L_18:
        /*004c*/ 	.word	0x00000070


	//   ....[1]....
        /*0050*/ 	.word	0x000000f0


	//   ....[2]....
        /*0054*/ 	.word	0x00001370


	//   ....[3]....
        /*0058*/ 	.word	0x00001c90


	//   ....[4]....
        /*005c*/ 	.word	0x00002130


	//----- nvinfo : EIATTR_CRS_STACK_SIZE
	.align		4
.L_19:
        /*0060*/ 	.byte	0x04, 0x1e
        /*0062*/ 	.short	(.L_21 - .L_20)
.L_20:
        /*0064*/ 	.word	0x00000000


	//----- nvinfo : EIATTR_CBANK_PARAM_SIZE
	.align		4
.L_21:
        /*0068*/ 	.byte	0x03, 0x19
        /*006a*/ 	.short	0x0018


	//----- nvinfo : EIATTR_PARAM_CBANK
	.align		4
        /*006c*/ 	.byte	0x04, 0x0a
        /*006e*/ 	.short	(.L_23 - .L_22)
	.align		4
.L_22:
        /*0070*/ 	.word	index@(.nv.constant0._Z19computeForcesKerneliPK7double3PS_)
        /*0074*/ 	.short	0x0380
        /*0076*/ 	.short	0x0018


	//----- nvinfo : EIATTR_SW_WAR
	.align		4
.L_23:
        /*0078*/ 	.byte	0x04, 0x36
        /*007a*/ 	.short	(.L_25 - .L_24)
.L_24:
        /*007c*/ 	.word	0x00000008
.L_25:


//--------------------- .nv.callgraph             --------------------------
	.section	.nv.callgraph,"",@"SHT_CUDA_CALLGRAPH"
	.align	4
	.sectionentsize	8
	.align		4
        /*0000*/ 	.word	0x00000000
	.align		4
        /*0004*/ 	.word	0xffffffff
	.align		4
        /*0008*/ 	.word	0x00000000
	.align		4
        /*000c*/ 	.word	0xfffffffe
	.align		4
        /*0010*/ 	.word	0x00000000
	.align		4
        /*0014*/ 	.word	0xfffffffd
	.align		4
        /*0018*/ 	.word	0x00000000
	.align		4
        /*001c*/ 	.word	0xfffffffc


//--------------------- .text._Z19computeForcesKerneliPK7double3PS_ --------------------------
	.section	.text._Z19computeForcesKerneliPK7double3PS_,"ax",@progbits
	.align	128
        .global         _Z19computeForcesKerneliPK7double3PS_
        .type           _Z19computeForcesKerneliPK7double3PS_,@function
        .size           _Z19computeForcesKerneliPK7double3PS_,(.L_x_41 - _Z19computeForcesKerneliPK7double3PS_)
        .other          _Z19computeForcesKerneliPK7double3PS_,@"STO_CUDA_ENTRY STV_DEFAULT"
_Z19computeForcesKerneliPK7double3PS_:
.text._Z19computeForcesKerneliPK7double3PS_:
[----:B------:R-:W-:Y:S01]  /*0000*/  LDC R1, c[0x0][0x37c] ;  /* 0x0000df00ff017b82 */ /* 0x000fe20000000800 */
[----:B------:R-:W0:Y:S07]  /*0010*/  S2R R3, SR_TID.X ;  /* 0x0000000000037919 */ /* 0x000e2e0000002100 */
[----:B------:R-:W0:Y:S08]  /*0020*/  S2UR UR4, SR_CTAID.X ;  /* 0x00000000000479c3 */ /* 0x000e300000002500 */
[----:B------:R-:W0:Y:S08]  /*0030*/  LDC R30, c[0x0][0x360] ;  /* 0x0000d800ff1e7b82 */ /* 0x000e300000000800 */
[----:B------:R-:W1:Y:S01]  /*0040*/  LDC R5, c[0x0][0x380] ;  /* 0x0000e000ff057b82 */ /* 0x000e620000000800 */
[----:B0-----:R-:W-:-:S05]  /*0050*/  IMAD R30, R30, UR4, R3 ;  /* 0x000000041e1e7c24 */ /* 0x001fca000f8e0203 */
[----:B-1----:R-:W-:-:S13]  /*0060*/  ISETP.GE.AND P0, PT, R30, R5, PT ;  /* 0x000000051e00720c */ /* 0x002fda0003f06270 */
[----:B------:R-:W-:Y:S05]  /*0070*/  @P0 EXIT ;  /* 0x000000000000094d */ /* 0x000fea0003800000 */
[----:B------:R-:W0:Y:S01]  /*0080*/  LDC.64 R10, c[0x0][0x390] ;  /* 0x0000e400ff0a7b82 */ /* 0x000e220000000a00 */
[----:B------:R-:W1:Y:S01]  /*0090*/  LDCU.64 UR6, c[0x0][0x358] ;  /* 0x00006b00ff0677ac */ /* 0x000e620008000a00 */
[----:B------:R-:W-:Y:S01]  /*00a0*/  ISETP.GE.AND P0, PT, R5, 0x1, PT ;  /* 0x000000010500780c */ /* 0x000fe20003f06270 */
[----:B0-----:R-:W-:-:S05]  /*00b0*/  IMAD.WIDE R10, R30, 0x18, R10 ;  /* 0x000000181e0a7825 */ /* 0x001fca00078e020a */
[----:B-1----:R0:W-:Y:S04]  /*00c0*/  STG.E.64 desc[UR6][R10.64], RZ ;  /* 0x000000ff0a007986 */ /* 0x0021e8000c101b06 */
[----:B------:R0:W-:Y:S04]  /*00d0*/  STG.E.64 desc[UR6][R10.64+0x8], RZ ;  /* 0x000008ff0a007986 */ /* 0x0001e8000c101b06 */
[----:B------:R0:W-:Y:S01]  /*00e0*/  STG.E.64 desc[UR6][R10.64+0x10], RZ ;  /* 0x000010ff0a007986 */ /* 0x0001e2000c101b06 */
[----:B------:R-:W-:Y:S05]  /*00f0*/  @!P0 EXIT ;  /* 0x000000000000894d */ /* 0x000fea0003800000 */
[----:B------:R-:W-:Y:S01]  /*0100*/  ISETP.GE.U32.AND P0, PT, R5, 0x4, PT ;  /* 0x000000040500780c */ /* 0x000fe20003f06070 */
[----:B------:R-:W-:Y:S01]  /*0110*/  IMAD.MOV.U32 R29, RZ, RZ, RZ ;  /* 0x000000ffff1d7224 */ /* 0x000fe200078e00ff */
[----:B------:R-:W-:Y:S02]  /*0120*/  CS2R R20, SRZ ;  /* 0x0000000000147805 */ /* 0x000fe4000001ff00 */
[----:B------:R-:W-:Y:S02]  /*0130*/  CS2R R18, SRZ ;  /* 0x0000000000127805 */ /* 0x000fe4000001ff00 */
[----:B------:R-:W-:-:S07]  /*0140*/  CS2R R26, SRZ ;  /* 0x00000000001a7805 */ /* 0x000fce000001ff00 */
[----:B------:R-:W-:Y:S05]  /*0150*/  @!P0 BRA `(.L_x_0) ;  /* 0x00000010007c8947 */ /* 0x000fea0003800000 */
[----:B------:R-:W1:Y:S01]  /*0160*/  LDCU.64 UR4, c[0x0][0x388] ;  /* 0x00007100ff0477ac */ /* 0x000e620008000a00 */
[----:B------:R-:W-:Y:S02]  /*0170*/  LOP3.LUT R29, R5, 0x7ffffffc, RZ, 0xc0, !PT ;  /* 0x7ffffffc051d7812 */ /* 0x000fe400078ec0ff */
[----:B------:R-:W-:-:S03]  /*0180*/  CS2R R20, SRZ ;  /* 0x0000000000147805 */ /* 0x000fc6000001ff00 */
[----:B------:R-:W-:Y:S01]  /*0190*/  IMAD.MOV R28, RZ, RZ, -R29 ;  /* 0x000000ffff1c7224 */ /* 0x000fe200078e0a1d */
[----:B-1----:R-:W-:-:S04]  /*01a0*/  UIADD3 UR4, UP0, UPT, UR4, 0x30, URZ ;  /* 0x0000003004047890 */ /* 0x002fc8000ff1e0ff */
[----:B------:R-:W-:Y:S02]  /*01b0*/  UIADD3.X UR5, UPT, UPT, URZ, UR5, URZ, UP0, !UPT ;  /* 0x00000005ff057290 */ /* 0x000fe400087fe4ff */
[----:B------:R-:W-:-:S04]  /*01c0*/  IMAD.U32 R14, RZ, RZ, UR4 ;  /* 0x00000004ff0e7e24 */ /* 0x000fc8000f8e00ff */
[----:B------:R-:W-:-:S07]  /*01d0*/  MOV R15, UR5 ;  /* 0x00000005000f7c02 */ /* 0x000fce0008000f00 */
.L_x_17:
[----:B-1----:R-:W1:Y:S01]  /*01e0*/  LDC.64 R12, c[0x0][0x388] ;  /* 0x0000e200ff0c7b82 */ /* 0x002e620000000a00 */
[----:B------:R-:W2:Y:S04]  /*01f0*/  LDG.E.64 R24, desc[UR6][R14.64+-0x30] ;  /* 0xffffd0060e187981 */ /* 0x000ea8000c1e1b00 */
[----:B------:R-:W3:Y:S04]  /*0200*/  LDG.E.64 R22, desc[UR6][R14.64+-0x28] ;  /* 0xffffd8060e167981 */ /* 0x000ee8000c1e1b00 */
[----:B------:R-:W4:Y:S01]  /*0210*/  LDG.E.64 R16, desc[UR6][R14.64+-0x20] ;  /* 0xffffe0060e107981 */ /* 0x000f22000c1e1b00 */
[----:B-1----:R-:W-:-:S05]  /*0220*/  IMAD.WIDE R12, R30, 0x18, R12 ;  /* 0x000000181e0c7825 */ /* 0x002fca00078e020c */
[----:B------:R-:W2:Y:S04]  /*0230*/  LDG.E.64 R2, desc[UR6][R12.64] ;  /* 0x000000060c027981 */ /* 0x000ea8000c1e1b00 */
[----:B------:R-:W3:Y:S04]  /*0240*/  LDG.E.64 R4, desc[UR6][R12.64+0x8] ;  /* 0x000008060c047981 */ /* 0x000ee8000c1e1b00 */
[----:B------:R-:W4:Y:S01]  /*0250*/  LDG.E.64 R6, desc[UR6][R12.64+0x10] ;  /* 0x000010060c067981 */ /* 0x000f22000c1e1b00 */
[----:B------:R-:W-:Y:S01]  /*0260*/  UMOV UR4, 0x6a3f9475 ;  /* 0x6a3f947500047882 */ /* 0x000fe20000000000 */
[----:B------:R-:W-:Y:S01]  /*0270*/  UMOV UR5, 0x20ca2fe7 ;  /* 0x20ca2fe700057882 */ /* 0x000fe20000000000 */
[----:B------:R-:W-:-:S02]  /*0280*/  IMAD.MOV.U32 R36, RZ, RZ, 0x0 ;  /* 0x00000000ff247424 */ /* 0x000fc400078e00ff */
[----:B------:R-:W-:Y:S01]  /*0290*/  IMAD.MOV.U32 R37, RZ, RZ, 0x3fd80000 ;  /* 0x3fd80000ff257424 */ /* 0x000fe200078e00ff */
[----:B------:R-:W-:Y:S01]  /*02a0*/  BSSY.RECONVERGENT B0, `(.L_x_1) ;  /* 0x000001b000007945 */ /* 0x000fe20003800200 */
[----:B--2---:R-:W-:Y:S02]  /*02b0*/  DADD R24, R24, -R2 ;  /* 0x0000000018187229 */ /* 0x004fe40000000802 */
[----:B---3--:R-:W-:-:S06]  /*02c0*/  DADD R22, R22, -R4 ;  /* 0x0000000016167229 */ /* 0x008fcc0000000804 */
[----:B------:R-:W-:Y:S02]  /*02d0*/  DFMA R2, R24, R24, UR4 ;  /* 0x0000000418027e2b */ /* 0x000fe40008000018 */
[----:B----4-:R-:W-:-:S06]  /*02e0*/  DADD R16, R16, -R6 ;  /* 0x0000000010107229 */ /* 0x010fcc0000000806 */
[----:B------:R-:W-:-:S08]  /*02f0*/  DFMA R2, R22, R22, R2 ;  /* 0x000000161602722b */ /* 0x000fd00000000002 */
[----:B------:R-:W-:-:S06]  /*0300*/  DFMA R8, R16, R16, R2 ;  /* 0x000000101008722b */ /* 0x000fcc0000000002 */
[----:B------:R-:W1:Y:S04]  /*0310*/  MUFU.RSQ64H R33, R9 ;  /* 0x0000000900217308 */ /* 0x000e680000001c00 */
[----:B------:R-:W-:-:S06]  /*0320*/  VIADD R32, R9, 0xfcb00000 ;  /* 0xfcb0000009207836 */ /* 0x000fcc0000000000 */
[----:B-1----:R-:W-:-:S08]  /*0330*/  DMUL R2, R32, R32 ;  /* 0x0000002020027228 */ /* 0x002fd00000000000 */
[----:B------:R-:W-:-:S08]  /*0340*/  DFMA R2, R8, -R2, 1 ;  /* 0x3ff000000802742b */ /* 0x000fd00000000802 */
[----:B------:R-:W-:Y:S02]  /*0350*/  DFMA R36, R2, R36, 0.5 ;  /* 0x3fe000000224742b */ /* 0x000fe40000000024 */
[----:B------:R-:W-:-:S08]  /*0360*/  DMUL R2, R32, R2 ;  /* 0x0000000220027228 */ /* 0x000fd00000000000 */
[----:B------:R-:W-:Y:S01]  /*0370*/  DFMA R36, R36, R2, R32 ;  /* 0x000000022424722b */ /* 0x000fe20000000020 */
[----:B------:R-:W-:-:S07]  /*0380*/  ISETP.GE.U32.AND P0, PT, R32, 0x7ca00000, PT ;  /* 0x7ca000002000780c */ /* 0x000fce0003f06070 */
[----:B------:R-:W-:Y:S02]  /*0390*/  DMUL R4, R8, R36 ;  /* 0x0000002408047228 */ /* 0x000fe40000000000 */
[----:B------:R-:W-:Y:S01]  /*03a0*/  IADD3 R3, PT, PT, R37, -0x100000, RZ ;  /* 0xfff0000025037810 */ /* 0x000fe20007ffe0ff */
[----:B------:R-:W-:-:S05]  /*03b0*/  IMAD.MOV.U32 R2, RZ, RZ, R36 ;  /* 0x000000ffff027224 */ /* 0x000fca00078e0024 */
[----:B------:R-:W-:-:S08]  /*03c0*/  DFMA R6, R4, -R4, R8 ;  /* 0x800000040406722b */ /* 0x000fd00000000008 */
[----:B------:R-:W-:Y:S01]  /*03d0*/  DFMA R34, R6, R2, R4 ;  /* 0x000000020622722b */ /* 0x000fe20000000004 */
[----:B------:R-:W-:Y:S10]  /*03e0*/  @!P0 BRA `(.L_x_2) ;  /* 0x0000000000188947 */ /* 0x000ff40003800000 */
[----:B------:R-:W-:Y:S01]  /*03f0*/  IMAD.MOV.U32 R0, RZ, RZ, R32 ;  /* 0x000000ffff007224 */ /* 0x000fe200078e0020 */
[----:B------:R-:W-:Y:S01]  /*0400*/  MOV R32, 0x430 ;  /* 0x0000043000207802 */ /* 0x000fe20000000f00 */
[----:B------:R-:W-:-:S07]  /*0410*/  IMAD.MOV.U32 R2, RZ, RZ, R36 ;  /* 0x000000ffff027224 */ /* 0x000fce00078e0024 */
[----:B0-----:R-:W-:Y:S05]  /*0420*/  CALL.REL.NOINC `($__internal_1_$__cuda_sm20_dsqrt_rn_f64_mediumpath_v1) ;  /* 0x0000001c00f87944 */ /* 0x001fea0003c00000 */
[----:B------:R-:W-:Y:S01]  /*0430*/  MOV R34, R0 ;  /* 0x0000000000227202 */ /* 0x000fe20000000f00 */
[----:B------:R-:W-:-:S07]  /*0440*/  IMAD.MOV.U32 R35, RZ, RZ, R3 ;  /* 0x000000ffff237224 */ /* 0x000fce00078e0003 */
.L_x_2:
[----:B------:R-:W-:Y:S05]  /*0450*/  BSYNC.RECONVERGENT B0 ;  /* 0x0000000000007941 */ /* 0x000fea0003800200 */
.L_x_1:
[----:B------:R-:W1:Y:S01]  /*0460*/  MUFU.RCP64H R3, R35 ;  /* 0x0000002300037308 */ /* 0x000e620000001800 */
[----:B------:R-:W-:Y:S01]  /*0470*/  VIADD R2, R35, 0x300402 ;  /* 0x0030040223027836 */ /* 0x000fe20000000000 */
[----:B------:R-:W-:Y:S04]  /*0480*/  BSSY.RECONVERGENT B0, `(.L_x_3) ;  /* 0x000000f000007945 */ /* 0x000fe80003800200 */
[----:B------:R-:W-:Y:S01]  /*0490*/  FSETP.GEU.AND P0, PT, |R2|, 5.8789094863358348022e-39, PT ;  /* 0x004004020200780b */ /* 0x000fe20003f0e200 */
[----:B-1----:R-:W-:-:S08]  /*04a0*/  DFMA R4, R2, -R34, 1 ;  /* 0x3ff000000204742b */ /* 0x002fd00000000822 */
[----:B------:R-:W-:-:S08]  /*04b0*/  DFMA R4, R4, R4, R4 ;  /* 0x000000040404722b */ /* 0x000fd00000000004 */
[----:B------:R-:W-:-:S08]  /*04c0*/  DFMA R4, R2, R4, R2 ;  /* 0x000000040204722b */ /* 0x000fd00000000002 */
[----:B------:R-:W-:-:S08]  /*04d0*/  DFMA R6, R4, -R34, 1 ;  /* 0x3ff000000406742b */ /* 0x000fd00000000822 */
[----:B------:R-:W-:Y:S01]  /*04e0*/  DFMA R2, R4, R6, R4 ;  /* 0x000000060402722b */ /* 0x000fe20000000004 */
[----:B------:R-:W-:Y:S10]  /*04f0*/  @P0 BRA `(.L_x_4) ;  /* 0x00000000001c0947 */ /* 0x000ff40003800000 */
[----:B------:R-:W-:Y:S01]  /*0500*/  LOP3.LUT R0, R35, 0x7fffffff, RZ, 0xc0, !PT ;  /* 0x7fffffff23007812 */ /* 0x000fe200078ec0ff */
[----:B------:R-:W-:Y:S01]  /*0510*/  IMAD.MOV.U32 R4, RZ, RZ, R34 ;  /* 0x000000ffff047224 */ /* 0x000fe200078e0022 */
[----:B------:R-:W-:Y:S02]  /*0520*/  MOV R5, R35 ;  /* 0x0000002300057202 */ /* 0x000fe40000000f00 */
[----:B------:R-:W-:Y:S01]  /*0530*/  MOV R2, 0x560 ;  /* 0x0000056000027802 */ /* 0x000fe20000000f00 */
[----:B------:R-:W-:-:S07]  /*0540*/  VIADD R0, R0, 0xfff00000 ;  /* 0xfff0000000007836 */ /* 0x000fce0000000000 */
[----:B0-----:R-:W-:Y:S05]  /*0550*/  CALL.REL.NOINC `($__internal_0_$__cuda_sm20_dblrcp_rn_slowpath_v3) ;  /* 0x0000001800f87944 */ /* 0x001fea0003c00000 */
[----:B------:R-:W-:-:S07]  /*0560*/  IMAD.MOV.U32 R2, RZ, RZ, R0 ;  /* 0x000000ffff027224 */ /* 0x000fce00078e0000 */
.L_x_4:
[----:B------:R-:W-:Y:S05]  /*0570*/  BSYNC.RECONVERGENT B0 ;  /* 0x0000000000007941 */ /* 0x000fea0003800200 */
.L_x_3:
[-C--:B------:R-:W-:Y:S02]  /*0580*/  DMUL R24, R24, R2.reuse ;  /* 0x0000000218187228 */ /* 0x080fe40000000000 */
[-C--:B------:R-:W-:Y:S02]  /*0590*/  DMUL R22, R22, R2.reuse ;  /* 0x0000000216167228 */ /* 0x080fe40000000000 */
[----:B------:R-:W-:-:S04]  /*05a0*/  DMUL R16, R16, R2 ;  /* 0x0000000210107228 */ /* 0x000fc80000000000 */
[-C--:B------:R-:W-:Y:S02]  /*05b0*/  DMUL R24, R24, R2.reuse ;  /* 0x0000000218187228 */ /* 0x080fe40000000000 */
[-C--:B------:R-:W-:Y:S02]  /*05c0*/  DMUL R22, R22, R2.reuse ;  /* 0x0000000216167228 */ /* 0x080fe40000000000 */
[----:B------:R-:W-:-:S04]  /*05d0*/  DMUL R16, R16, R2 ;  /* 0x0000000210107228 */ /* 0x000fc80000000000 */
[-C--:B------:R-:W-:Y:S02]  /*05e0*/  DFMA R26, R24, R2.reuse, R26 ;  /* 0x00000002181a722b */ /* 0x080fe4000000001a */
[-C--:B------:R-:W-:Y:S02]  /*05f0*/  DFMA R18, R22, R2.reuse, R18 ;  /* 0x000000021612722b */ /* 0x080fe40000000012 */
[----:B------:R-:W-:-:S03]  /*0600*/  DFMA R20, R16, R2, R20 ;  /* 0x000000021014722b */ /* 0x000fc60000000014 */
[----:B------:R1:W-:Y:S04]  /*0610*/  STG.E.64 desc[UR6][R10.64], R26 ;  /* 0x0000001a0a007986 */ /* 0x0003e8000c101b06 */
[----:B------:R1:W-:Y:S04]  /*0620*/  STG.E.64 desc[UR6][R10.64+0x8], R18 ;  /* 0x000008120a007986 */ /* 0x0003e8000c101b06 */
[----:B------:R1:W-:Y:S04]  /*0630*/  STG.E.64 desc[UR6][R10.64+0x10], R20 ;  /* 0x000010140a007986 */ /* 0x0003e8000c101b06 */
[----:B------:R-:W2:Y:S04]  /*0640*/  LDG.E.64 R24, desc[UR6][R14.64+-0x18] ;  /* 0xffffe8060e187981 */ /* 0x000ea8000c1e1b00 */
[----:B------:R-:W2:Y:S04]  /*0650*/  LDG.E.64 R2, desc[UR6][R12.64] ;  /* 0x000000060c027981 */ /* 0x000ea8000c1e1b00 */
[----:B------:R-:W3:Y:S04]  /*0660*/  LDG.E.64 R22, desc[UR6][R14.64+-0x10] ;  /* 0xfffff0060e167981 */ /* 0x000ee8000c1e1b00 */
[----:B------:R-:W3:Y:S04]  /*0670*/  LDG.E.64 R4, desc[UR6][R12.64+0x8] ;  /* 0x000008060c047981 */ /* 0x000ee8000c1e1b00 */
[----:B------:R-:W4:Y:S04]  /*0680*/  LDG.E.64 R16, desc[UR6][R14.64+-0x8] ;  /* 0xfffff8060e107981 */ /* 0x000f28000c1e1b00 */
[----:B------:R-:W4:Y:S01]  /*0690*/  LDG.E.64 R6, desc[UR6][R12.64+0x10] ;  /* 0x000010060c067981 */ /* 0x000f22000c1e1b00 */
[----:B------:R-:W-:Y:S01]  /*06a0*/  UMOV UR4, 0x6a3f9475 ;  /* 0x6a3f947500047882 */ /* 0x000fe20000000000 */
[----:B------:R-:W-:Y:S01]  /*06b0*/  UMOV UR5, 0x20ca2fe7 ;  /* 0x20ca2fe700057882 */ /* 0x000fe20000000000 */
[----:B------:R-:W-:Y:S01]  /*06c0*/  MOV R36, 0x0 ;  /* 0x0000000000247802 */ /* 0x000fe20000000f00 */
[----:B------:R-:W-:Y:S01]  /*06d0*/  IMAD.MOV.U32 R37, RZ, RZ, 0x3fd80000 ;  /* 0x3fd80000ff257424 */ /* 0x000fe200078e00ff */
[----:B------:R-:W-:Y:S01]  /*06e0*/  BSSY.RECONVERGENT B0, `(.L_x_5) ;  /* 0x000001b000007945 */ /* 0x000fe20003800200 */
[----:B--2---:R-:W-:-:S02]  /*06f0*/  DADD R24, R24, -R2 ;  /* 0x0000000018187229 */ /* 0x004fc40000000802 */
[----:B---3--:R-:W-:-:S06]  /*0700*/  DADD R22, R22, -R4 ;  /* 0x0000000016167229 */ /* 0x008fcc0000000804 */
[----:B------:R-:W-:Y:S02]  /*0710*/  DFMA R2, R24, R24, UR4 ;  /* 0x0000000418027e2b */ /* 0x000fe40008000018 */
[----:B----4-:R-:W-:-:S06]  /*0720*/  DADD R16, R16, -R6 ;  /* 0x0000000010107229 */ /* 0x010fcc0000000806 */
[----:B------:R-:W-:-:S08]  /*0730*/  DFMA R2, R22, R22, R2 ;  /* 0x000000161602722b */ /* 0x000fd00000000002 */
[----:B------:R-:W-:-:S06]  /*0740*/  DFMA R8, R16, R16, R2 ;  /* 0x000000101008722b */ /* 0x000fcc0000000002 */
[----:B------:R-:W2:Y:S04]  /*0750*/  MUFU.RSQ64H R33, R9 ;  /* 0x0000000900217308 */ /* 0x000ea80000001c00 */
[----:B------:R-:W-:-:S05]  /*0760*/  VIADD R32, R9, 0xfcb00000 ;  /* 0xfcb0000009207836 */ /* 0x000fca0000000000 */
[----:B------:R-:W-:Y:S01]  /*0770*/  ISETP.GE.U32.AND P0, PT, R32, 0x7ca00000, PT ;  /* 0x7ca000002000780c */ /* 0x000fe20003f06070 */
[----:B--2---:R-:W-:-:S08]  /*0780*/  DMUL R2, R32, R32 ;  /* 0x0000002020027228 */ /* 0x004fd00000000000 */
[----:B------:R-:W-:-:S08]  /*0790*/  DFMA R2, R8, -R2, 1 ;  /* 0x3ff000000802742b */ /* 0x000fd00000000802 */
[----:B------:R-:W-:Y:S02]  /*07a0*/  DFMA R36, R2, R36, 0.5 ;  /* 0x3fe000000224742b */ /* 0x000fe40000000024 */
[----:B------:R-:W-:-:S08]  /*07b0*/  DMUL R2, R32, R2 ;  /* 0x0000000220027228 */ /* 0x000fd00000000000 */
[----:B------:R-:W-:-:S08]  /*07c0*/  DFMA R36, R36, R2, R32 ;  /* 0x000000022424722b */ /* 0x000fd00000000020 */
[----:B------:R-:W-:Y:S02]  /*07d0*/  DMUL R4, R8, R36 ;  /* 0x0000002408047228 */ /* 0x000fe40000000000 */
[----:B------:R-:W-:Y:S02]  /*07e0*/  VIADD R3, R37, 0xfff00000 ;  /* 0xfff0000025037836 */ /* 0x000fe40000000000 */
[----:B------:R-:W-:-:S04]  /*07f0*/  IMAD.MOV.U32 R2, RZ, RZ, R36 ;  /* 0x000000ffff027224 */ /* 0x000fc800078e0024 */
[----:B------:R-:W-:-:S08]  /*0800*/  DFMA R6, R4, -R4, R8 ;  /* 0x800000040406722b */ /* 0x000fd00000000008 */
[----:B------:R-:W-:Y:S01]  /*0810*/  DFMA R34, R6, R2, R4 ;  /* 0x000000020622722b */ /* 0x000fe20000000004 */
[----:B-1----:R-:W-:Y:S10]  /*0820*/  @!P0 BRA `(.L_x_6) ;  /* 0x0000000000188947 */ /* 0x002ff40003800000 */
[----:B------:R-:W-:Y:S01]  /*0830*/  IMAD.MOV.U32 R0, RZ, RZ, R32 ;  /* 0x000000ffff007224 */ /* 0x000fe200078e0020 */
[----:B------:R-:W-:Y:S02]  /*0840*/  MOV R2, R36 ;  /* 0x0000002400027202 */ /* 0x000fe40000000f00 */
[----:B------:R-:W-:-:S07]  /*0850*/  MOV R32, 0x870 ;  /* 0x0000087000207802 */ /* 0x000fce0000000f00 */
[----:B0-----:R-:W-:Y:S05]  /*0860*/  CALL.REL.NOINC `($__internal_1_$__cuda_sm20_dsqrt_rn_f64_mediumpath_v1) ;  /* 0x0000001800e87944 */ /* 0x001fea0003c00000 */
[----:B------:R-:W-:Y:S02]  /*0870*/  IMAD.MOV.U32 R34, RZ, RZ, R0 ;  /* 0x000000ffff227224 */ /* 0x000fe400078e0000 */
[----:B------:R-:W-:-:S07]  /*0880*/  IMAD.MOV.U32 R35, RZ, RZ, R3 ;  /* 0x000000ffff237224 */ /* 0x000fce00078e0003 */
.L_x_6:
[----:B------:R-:W-:Y:S05]  /*0890*/  BSYNC.RECONVERGENT B0 ;  /* 0x0000000000007941 */ /* 0x000fea0003800200 */
.L_x_5:
[----:B------:R-:W1:Y:S01]  /*08a0*/  MUFU.RCP64H R3, R35 ;  /* 0x0000002300037308 */ /* 0x000e620000001800 */
[----:B------:R-:W-:Y:S01]  /*08b0*/  IADD3 R2, PT, PT, R35, 0x300402, RZ ;  /* 0x0030040223027810 */ /* 0x000fe20007ffe0ff */
[----:B------:R-:W-:Y:S03]  /*08c0*/  BSSY.RECONVERGENT B0, `(.L_x_7) ;  /* 0x000000f000007945 */ /* 0x000fe60003800200 */
[----:B------:R-:W-:Y:S02]  /*08d0*/  FSETP.GEU.AND P0, PT, |R2|, 5.8789094863358348022e-39, PT ;  /* 0x004004020200780b */ /* 0x000fe40003f0e200 */
        /* <DEDUP_REMOVED lines=8> */
[----:B------:R-:W-:Y:S01]  /*0960*/  MOV R2, 0x9a0 ;  /* 0x000009a000027802 */ /* 0x000fe20000000f00 */
[----:B------:R-:W-:Y:S02]  /*0970*/  IMAD.MOV.U32 R5, RZ, RZ, R35 ;  /* 0x000000ffff057224 */ /* 0x000fe400078e0023 */
[----:B------:R-:W-:-:S07]  /*0980*/  VIADD R0, R0, 0xfff00000 ;  /* 0xfff0000000007836 */ /* 0x000fce0000000000 */
[----:B0-----:R-:W-:Y:S05]  /*0990*/  CALL.REL.NOINC `($__internal_0_$__cuda_sm20_dblrcp_rn_slowpath_v3) ;  /* 0x0000001400e87944 */ /* 0x001fea0003c00000 */
[----:B------:R-:W-:-:S07]  /*09a0*/  MOV R2, R0 ;  /* 0x0000000000027202 */ /* 0x000fce0000000f00 */
.L_x_8:
[----:B------:R-:W-:Y:S05]  /*09b0*/  BSYNC.RECONVERGENT B0 ;  /* 0x0000000000007941 */ /* 0x000fea0003800200 */
.L_x_7:
        /* <DEDUP_REMOVED lines=20> */
[----:B------:R-:W-:Y:S01]  /*0b00*/  IMAD.MOV.U32 R36, RZ, RZ, 0x0 ;  /* 0x00000000ff247424 */ /* 0x000fe200078e00ff */
[----:B------:R-:W-:Y:S01]  /*0b10*/  BSSY.RECONVERGENT B0, `(.L_x_9) ;  /* 0x000001c000007945 */ /* 0x000fe20003800200 */
[----:B------:R-:W-:Y:S01]  /*0b20*/  IMAD.MOV.U32 R37, RZ, RZ, 0x3fd80000 ;  /* 0x3fd80000ff257424 */ /* 0x000fe200078e00ff */
        /* <DEDUP_REMOVED lines=15> */
[----:B------:R-:W-:Y:S01]  /*0c20*/  IADD3 R3, PT, PT, R37, -0x100000, RZ ;  /* 0xfff0000025037810 */ /* 0x000fe20007ffe0ff */
[----:B------:R-:W-:-:S05]  /*0c30*/  IMAD.MOV.U32 R2, RZ, RZ, R36 ;  /* 0x000000ffff027224 */ /* 0x000fca00078e0024 */
[----:B------:R-:W-:-:S08]  /*0c40*/  DFMA R6, R4, -R4, R8 ;  /* 0x800000040406722b */ /* 0x000fd00000000008 */
[----:B------:R-:W-:Y:S01]  /*0c50*/  DFMA R34, R6, R2, R4 ;  /* 0x000000020622722b */ /* 0x000fe20000000004 */
[----:B-1----:R-:W-:Y:S10]  /*0c60*/  @!P0 BRA `(.L_x_10) ;  /* 0x0000000000188947 */ /* 0x002ff40003800000 */
[----:B------:R-:W-:Y:S01]  /*0c70*/  MOV R0, R32 ;  /* 0x0000002000007202 */ /* 0x000fe20000000f00 */
[----:B------:R-:W-:Y:S01]  /*0c80*/  IMAD.MOV.U32 R2, RZ, RZ, R36 ;  /* 0x000000ffff027224 */ /* 0x000fe200078e0024 */
[----:B------:R-:W-:-:S07]  /*0c90*/  MOV R32, 0xcb0 ;  /* 0x00000cb000207802 */ /* 0x000fce0000000f00 */
[----:B0-----:R-:W-:Y:S05]  /*0ca0*/  CALL.REL.NOINC `($__internal_1_$__cuda_sm20_dsqrt_rn_f64_mediumpath_v1) ;  /* 0x0000001400d87944 */ /* 0x001fea0003c00000 */
[----:B------:R-:W-:Y:S02]  /*0cb0*/  IMAD.MOV.U32 R34, RZ, RZ, R0 ;  /* 0x000000ffff227224 */ /* 0x000fe400078e0000 */
[----:B------:R-:W-:-:S07]  /*0cc0*/  IMAD.MOV.U32 R35, RZ, RZ, R3 ;  /* 0x000000ffff237224 */ /* 0x000fce00078e0003 */
.L_x_10:
[----:B------:R-:W-:Y:S05]  /*0cd0*/  BSYNC.RECONVERGENT B0 ;  /* 0x0000000000007941 */ /* 0x000fea0003800200 */
.L_x_9:
        /* <DEDUP_REMOVED lines=13> */
[----:B------:R-:W-:Y:S01]  /*0db0*/  IMAD.MOV.U32 R5, RZ, RZ, R35 ;  /* 0x000000ffff057224 */ /* 0x000fe200078e0023 */
[----:B------:R-:W-:-:S07]  /*0dc0*/  IADD3 R0, PT, PT, R0, -0x100000, RZ ;  /* 0xfff0000000007810 */ /* 0x000fce0007ffe0ff */
[----:B0-----:R-:W-:Y:S05]  /*0dd0*/  CALL.REL.NOINC `($__internal_0_$__cuda_sm20_dblrcp_rn_slowpath_v3) ;  /* 0x0000001000d87944 */ /* 0x001fea0003c00000 */
[----:B------:R-:W-:-:S07]  /*0de0*/  IMAD.MOV.U32 R2, RZ, RZ, R0 ;  /* 0x000000ffff027224 */ /* 0x000fce00078e0000 */
.L_x_12:
[----:B------:R-:W-:Y:S05]  /*0df0*/  BSYNC.RECONVERGENT B0 ;  /* 0x0000000000007941 */ /* 0x000fea0003800200 */
.L_x_11:
        /* <DEDUP_REMOVED lines=20> */
[----:B------:R-:W-:Y:S01]  /*0f40*/  BSSY.RECONVERGENT B0, `(.L_x_13) ;  /* 0x000001d000007945 */ /* 0x000fe20003800200 */
[----:B--2---:R-:W-:-:S02]  /*0f50*/  DADD R26, R26, -R2 ;  /* 0x000000001a1a7229 */ /* 0x004fc40000000802 */
[----:B---3--:R-:W-:-:S06]  /*0f60*/  DADD R24, R24, -R4 ;  /* 0x0000000018187229 */ /* 0x008fcc0000000804 */
[----:B------:R-:W-:Y:S01]  /*0f70*/  DFMA R2, R26, R26, UR4 ;  /* 0x000000041a027e2b */ /* 0x000fe2000800001a */
[----:B------:R-:W-:Y:S01]  /*0f80*/  MOV R4, 0x0 ;  /* 0x0000000000047802 */ /* 0x000fe20000000f00 */
[----:B------:R-:W-:Y:S01]  /*0f90*/  IMAD.MOV.U32 R5, RZ, RZ, 0x3fd80000 ;  /* 0x3fd80000ff057424 */ /* 0x000fe200078e00ff */
[----:B----4-:R-:W-:-:S05]  /*0fa0*/  DADD R22, R22, -R6 ;  /* 0x0000000016167229 */ /* 0x010fca0000000806 */
        /* <DEDUP_REMOVED lines=11> */
[----:B------:R-:W-:Y:S01]  /*1060*/  VIADD R3, R35, 0xfff00000 ;  /* 0xfff0000023037836 */ /* 0x000fe20000000000 */
[----:B------:R-:W-:-:S05]  /*1070*/  MOV R2, R34 ;  /* 0x0000002200027202 */ /* 0x000fca0000000f00 */
[----:B------:R-:W-:-:S08]  /*1080*/  DFMA R6, R4, -R4, R8 ;  /* 0x800000040406722b */ /* 0x000fd00000000008 */
[----:B------:R-:W-:Y:S01]  /*1090*/  DFMA R12, R6, R2, R4 ;  /* 0x00000002060c722b */ /* 0x000fe20000000004 */
[----:B-1----:R-:W-:Y:S10]  /*10a0*/  @!P0 BRA `(.L_x_14) ;  /* 0x0000000000188947 */ /* 0x002ff40003800000 */
[----:B------:R-:W-:Y:S01]  /*10b0*/  IMAD.MOV.U32 R0, RZ, RZ, R32 ;  /* 0x000000ffff007224 */ /* 0x000fe200078e0020 */
[----:B------:R-:W-:Y:S01]  /*10c0*/  MOV R32, 0x10f0 ;  /* 0x000010f000207802 */ /* 0x000fe20000000f00 */
[----:B------:R-:W-:-:S07]  /*10d0*/  IMAD.MOV.U32 R2, RZ, RZ, R34 ;  /* 0x000000ffff027224 */ /* 0x000fce00078e0022 */
[----:B0-----:R-:W-:Y:S05]  /*10e0*/  CALL.REL.NOINC `($__internal_1_$__cuda_sm20_dsqrt_rn_f64_mediumpath_v1) ;  /* 0x0000001000c87944 */ /* 0x001fea0003c00000 */
[----:B------:R-:W-:Y:S01]  /*10f0*/  MOV R12, R0 ;  /* 0x00000000000c7202 */ /* 0x000fe20000000f00 */
[----:B------:R-:W-:-:S07]  /*1100*/  IMAD.MOV.U32 R13, RZ, RZ, R3 ;  /* 0x000000ffff0d7224 */ /* 0x000fce00078e0003 */
.L_x_14:
[----:B------:R-:W-:Y:S05]  /*1110*/  BSYNC.RECONVERGENT B0 ;  /* 0x0000000000007941 */ /* 0x000fea0003800200 */
.L_x_13:
        /* <DEDUP_REMOVED lines=16> */
[----:B------:R-:W-:-:S07]  /*1220*/  MOV R2, R0 ;  /* 0x0000000000027202 */ /* 0x000fce0000000f00 */
.L_x_16:
[----:B------:R-:W-:Y:S05]  /*1230*/  BSYNC.RECONVERGENT B0 ;  /* 0x0000000000007941 */ /* 0x000fea0003800200 */
.L_x_15:
[-C--:B------:R-:W-:Y:S01]  /*1240*/  DMUL R26, R26, R2.reuse ;  /* 0x000000021a1a7228 */ /* 0x080fe20000000000 */
[----:B------:R-:W-:Y:S01]  /*1250*/  VIADD R28, R28, 0x4 ;  /* 0x000000041c1c7836 */ /* 0x000fe20000000000 */
[-C--:B------:R-:W-:Y:S01]  /*1260*/  DMUL R24, R24, R2.reuse ;  /* 0x0000000218187228 */ /* 0x080fe20000000000 */
[----:B------:R-:W-:Y:S01]  /*1270*/  IADD3 R14, P1, PT, R14, 0x60, RZ ;  /* 0x000000600e0e7810 */ /* 0x000fe20007f3e0ff */
[-C--:B------:R-:W-:Y:S02]  /*1280*/  DMUL R22, R22, R2.reuse ;  /* 0x0000000216167228 */ /* 0x080fe40000000000 */
[----:B------:R-:W-:Y:S02]  /*1290*/  ISETP.NE.AND P0, PT, R28, RZ, PT ;  /* 0x000000ff1c00720c */ /* 0x000fe40003f05270 */
[-C--:B------:R-:W-:Y:S01]  /*12a0*/  DMUL R26, R26, R2.reuse ;  /* 0x000000021a1a7228 */ /* 0x080fe20000000000 */
[----:B------:R-:W-:Y:S01]  /*12b0*/  IMAD.X R15, RZ, RZ, R15, P1 ;  /* 0x000000ffff0f7224 */ /* 0x000fe200008e060f */
[----:B------:R-:W-:-:S02]  /*12c0*/  DMUL R24, R24, R2 ;  /* 0x0000000218187228 */ /* 0x000fc40000000000 */
[----:B------:R-:W-:-:S04]  /*12d0*/  DMUL R22, R22, R2 ;  /* 0x0000000216167228 */ /* 0x000fc80000000000 */
[-C--:B------:R-:W-:Y:S02]  /*12e0*/  DFMA R26, R26, R2.reuse, R16 ;  /* 0x000000021a1a722b */ /* 0x080fe40000000010 */
[-C--:B------:R-:W-:Y:S02]  /*12f0*/  DFMA R18, R24, R2.reuse, R18 ;  /* 0x000000021812722b */ /* 0x080fe40000000012 */
[----:B------:R-:W-:-:S03]  /*1300*/  DFMA R20, R22, R2, R20 ;  /* 0x000000021614722b */ /* 0x000fc60000000014 */
[----:B------:R1:W-:Y:S04]  /*1310*/  STG.E.64 desc[UR6][R10.64], R26 ;  /* 0x0000001a0a007986 */ /* 0x0003e8000c101b06 */
[----:B------:R1:W-:Y:S04]  /*1320*/  STG.E.64 desc[UR6][R10.64+0x8], R18 ;  /* 0x000008120a007986 */ /* 0x0003e8000c101b06 */
[----:B------:R1:W-:Y:S01]  /*1330*/  STG.E.64 desc[UR6][R10.64+0x10], R20 ;  /* 0x000010140a007986 */ /* 0x0003e2000c101b06 */
[----:B------:R-:W-:Y:S05]  /*1340*/  @P0 BRA `(.L_x_17) ;  /* 0xffffffec00a40947 */ /* 0x000fea000383ffff */
.L_x_0:
[----:B------:R-:W2:Y:S02]  /*1350*/  LDC R0, c[0x0][0x380] ;  /* 0x0000e000ff007b82 */ /* 0x000ea40000000800 */
[----:B--2---:R-:W-:-:S13]  /*1360*/  LOP3.LUT P0, R0, R0, 0x3, RZ, 0xc0, !PT ;  /* 0x0000000300007812 */ /* 0x004fda000780c0ff */
[----:B------:R-:W-:Y:S05]  /*1370*/  @!P0 EXIT ;  /* 0x000000000000894d */ /* 0x000fea0003800000 */
[----:B------:R-:W-:-:S13]  /*1380*/  ISETP.NE.AND P0, PT, R0, 0x1, PT ;  /* 0x000000010000780c */ /* 0x000fda0003f05270 */
[----:B------:R-:W-:Y:S05]  /*1390*/  @!P0 BRA `(.L_x_18) ;  /* 0x0000000800308947 */ /* 0x000fea0003800000 */
[----:B------:R-:W2:Y:S02]  /*13a0*/  LDC.64 R12, c[0x0][0x388] ;  /* 0x0000e200ff0c7b82 */ /* 0x000ea40000000a00 */
[----:B--2---:R-:W-:-:S04]  /*13b0*/  IMAD.WIDE.U32 R24, R29, 0x18, R12 ;  /* 0x000000181d187825 */ /* 0x004fc800078e000c */
[----:B------:R-:W-:Y:S01]  /*13c0*/  IMAD.WIDE R12, R30, 0x18, R12 ;  /* 0x000000181e0c7825 */ /* 0x000fe200078e020c */
        /* <DEDUP_REMOVED lines=12> */
[----:B------:R-:W-:Y:S02]  /*1490*/  IMAD.MOV.U32 R4, RZ, RZ, 0x0 ;  /* 0x00000000ff047424 */ /* 0x000fe400078e00ff */
[----:B------:R-:W-:Y:S01]  /*14a0*/  IMAD.MOV.U32 R5, RZ, RZ, 0x3fd80000 ;  /* 0x3fd80000ff057424 */ /* 0x000fe200078e00ff */
[----:B----4-:R-:W-:-:S04]  /*14b0*/  DADD R14, R14, -R6 ;  /* 0x000000000e0e7229 */ /* 0x010fc80000000806 */
[----:B------:R-:W-:-:S08]  /*14c0*/  DFMA R2, R16, R16, R2 ;  /* 0x000000101002722b */ /* 0x000fd00000000002 */
[----:B------:R-:W-:-:S06]  /*14d0*/  DFMA R8, R14, R14, R2 ;  /* 0x0000000e0e08722b */ /* 0x000fcc0000000002 */
[----:B------:R-:W2:Y:S04]  /*14e0*/  MUFU.RSQ64H R33, R9 ;  /* 0x0000000900217308 */ /* 0x000ea80000001c00 */
[----:B------:R-:W-:-:S04]  /*14f0*/  IADD3 R32, PT, PT, R9, -0x3500000, RZ ;  /* 0xfcb0000009207810 */ /* 0x000fc80007ffe0ff */
[----:B------:R-:W-:Y:S02]  /*1500*/  ISETP.GE.U32.AND P0, PT, R32, 0x7ca00000, PT ;  /* 0x7ca000002000780c */ /* 0x000fe40003f06070 */
        /* <DEDUP_REMOVED lines=10> */
[----:B------:R-:W-:Y:S10]  /*15b0*/  @!P0 BRA `(.L_x_20) ;  /* 0x0000000000188947 */ /* 0x000ff40003800000 */
[----:B------:R-:W-:Y:S01]  /*15c0*/  MOV R0, R32 ;  /* 0x0000002000007202 */ /* 0x000fe20000000f00 */
[----:B------:R-:W-:Y:S01]  /*15d0*/  IMAD.MOV.U32 R2, RZ, RZ, R36 ;  /* 0x000000ffff027224 */ /* 0x000fe200078e0024 */
[----:B------:R-:W-:-:S07]  /*15e0*/  MOV R32, 0x1600 ;  /* 0x0000160000207802 */ /* 0x000fce0000000f00 */
[----:B01----:R-:W-:Y:S05]  /*15f0*/  CALL.REL.NOINC `($__internal_1_$__cuda_sm20_dsqrt_rn_f64_mediumpath_v1) ;  /* 0x0000000c00847944 */ /* 0x003fea0003c00000 */
[----:B------:R-:W-:Y:S02]  /*1600*/  IMAD.MOV.U32 R34, RZ, RZ, R0 ;  /* 0x000000ffff227224 */ /* 0x000fe400078e0000 */
[----:B------:R-:W-:-:S07]  /*1610*/  IMAD.MOV.U32 R35, RZ, RZ, R3 ;  /* 0x000000ffff237224 */ /* 0x000fce00078e0003 */
.L_x_20:
[----:B------:R-:W-:Y:S05]  /*1620*/  BSYNC.RECONVERGENT B0 ;  /* 0x0000000000007941 */ /* 0x000fea0003800200 */
.L_x_19:
[----:B------:R-:W2:Y:S01]  /*1630*/  MUFU.RCP64H R3, R35 ;  /* 0x0000002300037308 */ /* 0x000ea20000001800 */
[----:B------:R-:W-:Y:S01]  /*1640*/  IADD3 R2, PT, PT, R35, 0x300402, RZ ;  /* 0x0030040223027810 */ /* 0x000fe20007ffe0ff */
[----:B------:R-:W-:Y:S03]  /*1650*/  BSSY.RECONVERGENT B0, `(.L_x_21) ;  /* 0x000000f000007945 */ /* 0x000fe60003800200 */
[----:B------:R-:W-:Y:S02]  /*1660*/  FSETP.GEU.AND P0, PT, |R2|, 5.8789094863358348022e-39, PT ;  /* 0x004004020200780b */ /* 0x000fe40003f0e200 */
[----:B--2---:R-:W-:-:S08]  /*1670*/  DFMA R4, R2, -R34, 1 ;  /* 0x3ff000000204742b */ /* 0x004fd00000000822 */
        /* <DEDUP_REMOVED lines=10> */
[----:B01----:R-:W-:Y:S05]  /*1720*/  CALL.REL.NOINC `($__internal_0_$__cuda_sm20_dblrcp_rn_slowpath_v3) ;  /* 0x0000000800847944 */ /* 0x003fea0003c00000 */
[----:B------:R-:W-:-:S07]  /*1730*/  IMAD.MOV.U32 R2, RZ, RZ, R0 ;  /* 0x000000ffff027224 */ /* 0x000fce00078e0000 */
.L_x_22:
[----:B------:R-:W-:Y:S05]  /*1740*/  BSYNC.RECONVERGENT B0 ;  /* 0x0000000000007941 */ /* 0x000fea0003800200 */
.L_x_21:
[-C--:B------:R-:W-:Y:S02]  /*1750*/  DMUL R22, R22, R2.reuse ;  /* 0x0000000216167228 */ /* 0x080fe40000000000 */
[-C--:B------:R-:W-:Y:S02]  /*1760*/  DMUL R16, R16, R2.reuse ;  /* 0x0000000210107228 */ /* 0x080fe40000000000 */
[----:B------:R-:W-:-:S04]  /*1770*/  DMUL R14, R14, R2 ;  /* 0x000000020e0e7228 */ /* 0x000fc80000000000 */
[-C--:B------:R-:W-:Y:S02]  /*1780*/  DMUL R22, R22, R2.reuse ;  /* 0x0000000216167228 */ /* 0x080fe40000000000 */
[-C--:B------:R-:W-:Y:S02]  /*1790*/  DMUL R16, R16, R2.reuse ;  /* 0x0000000210107228 */ /* 0x080fe40000000000 */
[----:B------:R-:W-:-:S04]  /*17a0*/  DMUL R14, R14, R2 ;  /* 0x000000020e0e7228 */ /* 0x000fc80000000000 */
[-C--:B-1----:R-:W-:Y:S02]  /*17b0*/  DFMA R26, R22, R2.reuse, R26 ;  /* 0x00000002161a722b */ /* 0x082fe4000000001a */
        /* <DEDUP_REMOVED lines=42> */
.L_x_24:
[----:B------:R-:W-:Y:S05]  /*1a60*/  BSYNC.RECONVERGENT B0 ;  /* 0x0000000000007941 */ /* 0x000fea0003800200 */
.L_x_23:
        /* <DEDUP_REMOVED lines=17> */
.L_x_26:
[----:B------:R-:W-:Y:S05]  /*1b80*/  BSYNC.RECONVERGENT B0 ;  /* 0x0000000000007941 */ /* 0x000fea0003800200 */
.L_x_25:
[-C--:B------:R-:W-:Y:S01]  /*1b90*/  DMUL R22, R22, R2.reuse ;  /* 0x0000000216167228 */ /* 0x080fe20000000000 */
[----:B------:R-:W-:Y:S01]  /*1ba0*/  VIADD R29, R29, 0x2 ;  /* 0x000000021d1d7836 */ /* 0x000fe20000000000 */
        /* <DEDUP_REMOVED lines=10> */
[----:B------:R2:W-:Y:S02]  /*1c50*/  STG.E.64 desc[UR6][R10.64+0x10], R20 ;  /* 0x000010140a007986 */ /* 0x0005e4000c101b06 */
.L_x_18:
[----:B------:R-:W3:Y:S02]  /*1c60*/  LDC R0, c[0x0][0x380] ;  /* 0x0000e000ff007b82 */ /* 0x000ee40000000800 */
[----:B---3--:R-:W-:-:S04]  /*1c70*/  LOP3.LUT R0, R0, 0x1, RZ, 0xc0, !PT ;  /* 0x0000000100007812 */ /* 0x008fc800078ec0ff */
[----:B------:R-:W-:-:S13]  /*1c80*/  ISETP.NE.U32.AND P0, PT, R0, 0x1, PT ;  /* 0x000000010000780c */ /* 0x000fda0003f05070 */
[----:B------:R-:W-:Y:S05]  /*1c90*/  @P0 EXIT ;  /* 0x000000000000094d */ /* 0x000fea0003800000 */
[----:B------:R-:W3:Y:S02]  /*1ca0*/  LDC.64 R4, c[0x0][0x388] ;  /* 0x0000e200ff047b82 */ /* 0x000ee40000000a00 */
[----:B---3--:R-:W-:-:S04]  /*1cb0*/  IMAD.WIDE.U32 R2, R29, 0x18, R4 ;  /* 0x000000181d027825 */ /* 0x008fc800078e0004 */
[----:B------:R-:W-:Y:S01]  /*1cc0*/  IMAD.WIDE R30, R30, 0x18, R4 ;  /* 0x000000181e1e7825 */ /* 0x000fe200078e0204 */
[----:B------:R-:W3:Y:S04]  /*1cd0*/  LDG.E.64 R16, desc[UR6][R2.64] ;  /* 0x0000000602107981 */ /* 0x000ee8000c1e1b00 */
[----:B------:R-:W3:Y:S04]  /*1ce0*/  LDG.E.64 R4, desc[UR6][R30.64] ;  /* 0x000000061e047981 */ /* 0x000ee8000c1e1b00 */
[----:B------:R-:W4:Y:S04]  /*1cf0*/  LDG.E.64 R14, desc[UR6][R2.64+0x8] ;  /* 0x00000806020e7981 */ /* 0x000f28000c1e1b00 */
[----:B------:R-:W4:Y:S04]  /*1d00*/  LDG.E.64 R6, desc[UR6][R30.64+0x8] ;  /* 0x000008061e067981 */ /* 0x000f28000c1e1b00 */
[----:B------:R-:W5:Y:S04]  /*1d10*/  LDG.E.64 R12, desc[UR6][R2.64+0x10] ;  /* 0x00001006020c7981 */ /* 0x000f68000c1e1b00 */
[----:B------:R-:W5:Y:S01]  /*1d20*/  LDG.E.64 R8, desc[UR6][R30.64+0x10] ;  /* 0x000010061e087981 */ /* 0x000f62000c1e1b00 */
[----:B------:R-:W-:Y:S01]  /*1d30*/  UMOV UR4, 0x6a3f9475 ;  /* 0x6a3f947500047882 */ /* 0x000fe20000000000 */
[----:B------:R-:W-:Y:S01]  /*1d40*/  UMOV UR5, 0x20ca2fe7 ;  /* 0x20ca2fe700057882 */ /* 0x000fe20000000000 */
[----:B------:R-:W-:Y:S01]  /*1d50*/  BSSY.RECONVERGENT B0, `(.L_x_27) ;  /* 0x0000021000007945 */ /* 0x000fe20003800200 */
[----:B---3--:R-:W-:-:S02]  /*1d60*/  DADD R16, R16, -R4 ;  /* 0x0000000010107229 */ /* 0x008fc40000000804 */
[----:B----4-:R-:W-:-:S06]  /*1d70*/  DADD R14, R14, -R6 ;  /* 0x000000000e0e7229 */ /* 0x010fcc0000000806 */
[----:B------:R-:W-:Y:S02]  /*1d80*/  DFMA R4, R16, R16, UR4 ;  /* 0x0000000410047e2b */ /* 0x000fe40008000010 */
[----:B-----5:R-:W-:-:S06]  /*1d90*/  DADD R12, R12, -R8 ;  /* 0x000000000c0c7229 */ /* 0x020fcc0000000808 */
[----:B------:R-:W-:-:S08]  /*1da0*/  DFMA R4, R14, R14, R4 ;  /* 0x0000000e0e04722b */ /* 0x000fd00000000004 */
[----:B------:R-:W-:Y:S01]  /*1db0*/  DFMA R8, R12, R12, R4 ;  /* 0x0000000c0c08722b */ /* 0x000fe20000000004 */
[----:B------:R-:W-:Y:S01]  /*1dc0*/  MOV R4, 0x0 ;  /* 0x0000000000047802 */ /* 0x000fe20000000f00 */
[----:B------:R-:W-:-:S04]  /*1dd0*/  IMAD.MOV.U32 R5, RZ, RZ, 0x3fd80000 ;  /* 0x3fd80000ff057424 */ /* 0x000fc800078e00ff */
[----:B------:R-:W3:Y:S04]  /*1de0*/  MUFU.RSQ64H R23, R9 ;  /* 0x0000000900177308 */ /* 0x000ee80000001c00 */
[----:B------:R-:W-:-:S05]  /*1df0*/  VIADD R22, R9, 0xfcb00000 ;  /* 0xfcb0000009167836 */ /* 0x000fca0000000000 */
[----:B------:R-:W-:Y:S01]  /*1e00*/  ISETP.GE.U32.AND P0, PT, R22, 0x7ca00000, PT ;  /* 0x7ca000001600780c */ /* 0x000fe20003f06070 */
[----:B---3--:R-:W-:-:S08]  /*1e10*/  DMUL R2, R22, R22 ;  /* 0x0000001616027228 */ /* 0x008fd00000000000 */
        /* <DEDUP_REMOVED lines=9> */
[----:B------:R-:W-:Y:S10]  /*1eb0*/  @!P0 BRA `(.L_x_28) ;  /* 0x0000000000288947 */ /* 0x000ff40003800000 */
[----:B------:R-:W-:Y:S01]  /*1ec0*/  IMAD.MOV.U32 R2, RZ, RZ, R6 ;  /* 0x000000ffff027224 */ /* 0x000fe200078e0006 */
[----:B------:R-:W-:Y:S01]  /*1ed0*/  MOV R7, R29 ;  /* 0x0000001d00077202 */ /* 0x000fe20000000f00 */
[----:B------:R-:W-:Y:S01]  /*1ee0*/  IMAD.MOV.U32 R6, RZ, RZ, R28 ;  /* 0x000000ffff067224 */ /* 0x000fe200078e001c */
[----:B------:R-:W-:Y:S01]  /*1ef0*/  MOV R0, R22 ;  /* 0x0000001600007202 */ /* 0x000fe20000000f00 */
[----:B------:R-:W-:Y:S01]  /*1f00*/  IMAD.MOV.U32 R4, RZ, RZ, R24 ;  /* 0x000000ffff047224 */ /* 0x000fe200078e0018 */
[----:B------:R-:W-:Y:S01]  /*1f10*/  MOV R32, 0x1f40 ;  /* 0x00001f4000207802 */ /* 0x000fe20000000f00 */
[----:B------:R-:W-:-:S07]  /*1f20*/  IMAD.MOV.U32 R5, RZ, RZ, R25 ;  /* 0x000000ffff057224 */ /* 0x000fce00078e0019 */
[----:B012---:R-:W-:Y:S05]  /*1f30*/  CALL.REL.NOINC `($__internal_1_$__cuda_sm20_dsqrt_rn_f64_mediumpath_v1) ;  /* 0x0000000400347944 */ /* 0x007fea0003c00000 */
[----:B------:R-:W-:Y:S02]  /*1f40*/  IMAD.MOV.U32 R4, RZ, RZ, R0 ;  /* 0x000000ffff047224 */ /* 0x000fe400078e0000 */
[----:B------:R-:W-:-:S07]  /*1f50*/  IMAD.MOV.U32 R5, RZ, RZ, R3 ;  /* 0x000000ffff057224 */ /* 0x000fce00078e0003 */
.L_x_28:
[----:B------:R-:W-:Y:S05]  /*1f60*/  BSYNC.RECONVERGENT B0 ;  /* 0x0000000000007941 */ /* 0x000fea0003800200 */
.L_x_27:
[----:B------:R-:W3:Y:S01]  /*1f70*/  MUFU.RCP64H R3, R5 ;  /* 0x0000000500037308 */ /* 0x000ee20000001800 */
[----:B------:R-:W-:Y:S01]  /*1f80*/  IADD3 R2, PT, PT, R5, 0x300402, RZ ;  /* 0x0030040205027810 */ /* 0x000fe20007ffe0ff */
[----:B------:R-:W-:Y:S03]  /*1f90*/  BSSY.RECONVERGENT B0, `(.L_x_29) ;  /* 0x000000d000007945 */ /* 0x000fe60003800200 */
[----:B------:R-:W-:Y:S02]  /*1fa0*/  FSETP.GEU.AND P0, PT, |R2|, 5.8789094863358348022e-39, PT ;  /* 0x004004020200780b */ /* 0x000fe40003f0e200 */
[----:B---3--:R-:W-:-:S08]  /*1fb0*/  DFMA R6, R2, -R4, 1 ;  /* 0x3ff000000206742b */ /* 0x008fd00000000804 */
[----:B------:R-:W-:-:S08]  /*1fc0*/  DFMA R6, R6, R6, R6 ;  /* 0x000000060606722b */ /* 0x000fd00000000006 */
[----:B------:R-:W-:-:S08]  /*1fd0*/  DFMA R6, R2, R6, R2 ;  /* 0x000000060206722b */ /* 0x000fd00000000002 */
[----:B------:R-:W-:-:S08]  /*1fe0*/  DFMA R8, R6, -R4, 1 ;  /* 0x3ff000000608742b */ /* 0x000fd00000000804 */
[----:B------:R-:W-:Y:S01]  /*1ff0*/  DFMA R2, R6, R8, R6 ;  /* 0x000000080602722b */ /* 0x000fe20000000006 */
[----:B------:R-:W-:Y:S10]  /*2000*/  @P0 BRA `(.L_x_30) ;  /* 0x0000000000140947 */ /* 0x000ff40003800000 */
[----:B------:R-:W-:Y:S02]  /*2010*/  LOP3.LUT R0, R5, 0x7fffffff, RZ, 0xc0, !PT ;  /* 0x7fffffff05007812 */ /* 0x000fe400078ec0ff */
[----:B------:R-:W-:-:S03]  /*2020*/  MOV R2, 0x2050 ;  /* 0x0000205000027802 */ /* 0x000fc60000000f00 */
[----:B------:R-:W-:-:S07]  /*2030*/  VIADD R0, R0, 0xfff00000 ;  /* 0xfff0000000007836 */ /* 0x000fce0000000000 */
[----:B012---:R-:W-:Y:S05]  /*2040*/  CALL.REL.NOINC `($__internal_0_$__cuda_sm20_dblrcp_rn_slowpath_v3) ;  /* 0x00000000003c7944 */ /* 0x007fea0003c00000 */
[----:B------:R-:W-:-:S07]  /*2050*/  IMAD.MOV.U32 R2, RZ, RZ, R0 ;  /* 0x000000ffff027224 */ /* 0x000fce00078e0000 */
.L_x_30:
[----:B------:R-:W-:Y:S05]  /*2060*/  BSYNC.RECONVERGENT B0 ;  /* 0x0000000000007941 */ /* 0x000fea0003800200 */
.L_x_29:
        /* <DEDUP_REMOVED lines=9> */
[----:B------:R-:W-:Y:S04]  /*2100*/  STG.E.64 desc[UR6][R10.64], R16 ;  /* 0x000000100a007986 */ /* 0x000fe8000c101b06 */
[----:B------:R-:W-:Y:S04]  /*2110*/  STG.E.64 desc[UR6][R10.64+0x8], R14 ;  /* 0x0000080e0a007986 */ /* 0x000fe8000c101b06 */
[----:B------:R-:W-:Y:S01]  /*2120*/  STG.E.64 desc[UR6][R10.64+0x10], R12 ;  /* 0x0000100c0a007986 */ /* 0x000fe2000c101b06 */
[----:B------:R-:W-:Y:S05]  /*2130*/  EXIT ;  /* 0x000000000000794d */ /* 0x000fea0003800000 */
        .weak           $__internal_0_$__cuda_sm20_dblrcp_rn_slowpath_v3
        .type           $__internal_0_$__cuda_sm20_dblrcp_rn_slowpath_v3,@function
        .size           $__internal_0_$__cuda_sm20_dblrcp_rn_slowpath_v3,($__internal_1_$__cuda_sm20_dsqrt_rn_f64_mediumpath_v1 - $__internal_0_$__cuda_sm20_dblrcp_rn_slowpath_v3)
$__internal_0_$__cuda_sm20_dblrcp_rn_slowpath_v3:
[----:B------:R-:W-:Y:S01]  /*2140*/  MOV R6, R4 ;  /* 0x0000000400067202 */ /* 0x000fe20000000f00 */
[----:B------:R-:W-:Y:S01]  /*2150*/  IMAD.MOV.U32 R7, RZ, RZ, R5 ;  /* 0x000000ffff077224 */ /* 0x000fe200078e0005 */
[----:B------:R-:W-:Y:S05]  /*2160*/  BSSY.RECONVERGENT B1, `(.L_x_31) ;  /* 0x0000025000017945 */ /* 0x000fea0003800200 */
[----:B------:R-:W-:-:S14]  /*2170*/  DSETP.GTU.AND P0, PT, |R6|, +INF , PT ;  /* 0x7ff000000600742a */ /* 0x000fdc0003f0c200 */
[----:B------:R-:W-:Y:S05]  /*2180*/  @P0 BRA `(.L_x_32) ;  /* 0x0000000000800947 */ /* 0x000fea0003800000 */
[----:B------:R-:W-:-:S05]  /*2190*/  LOP3.LUT R3, R5, 0x7fffffff, RZ, 0xc0, !PT ;  /* 0x7fffffff05037812 */ /* 0x000fca00078ec0ff */
[----:B------:R-:W-:-:S05]  /*21a0*/  VIADD R4, R3, 0xffffffff ;  /* 0xffffffff03047836 */ /* 0x000fca0000000000 */
[----:B------:R-:W-:-:S13]  /*21b0*/  ISETP.GE.U32.AND P0, PT, R4, 0x7fefffff, PT ;  /* 0x7fefffff0400780c */ /* 0x000fda0003f06070 */
[----:B------:R-:W-:Y:S02]  /*21c0*/  @P0 LOP3.LUT R5, R7, 0x7ff00000, RZ, 0x3c, !PT ;  /* 0x7ff0000007050812 */ /* 0x000fe400078e3cff */
[----:B------:R-:W-:Y:S01]  /*21d0*/  @P0 MOV R4, RZ ;  /* 0x000000ff00040202 */ /* 0x000fe20000000f00 */
[----:B------:R-:W-:Y:S06]  /*21e0*/  @P0 BRA `(.L_x_33) ;  /* 0x0000000000700947 */ /* 0x000fec0003800000 */
[----:B------:R-:W-:-:S13]  /*21f0*/  ISETP.GE.U32.AND P0, PT, R3, 0x1000001, PT ;  /* 0x010000010300780c */ /* 0x000fda0003f06070 */
[----:B------:R-:W-:Y:S05]  /*2200*/  @!P0 BRA `(.L_x_34) ;  /* 0x0000000000388947 */ /* 0x000fea0003800000 */
[----:B------:R-:W-:Y:S01]  /*2210*/  VIADD R9, R7, 0xc0200000 ;  /* 0xc020000007097836 */ /* 0x000fe20000000000 */
[----:B------:R-:W-:Y:S01]  /*2220*/  MOV R4, R0 ;  /* 0x0000000000047202 */ /* 0x000fe20000000f00 */
[----:B------:R-:W-:Y:S02]  /*2230*/  IMAD.MOV.U32 R8, RZ, RZ, R6 ;  /* 0x000000ffff087224 */ /* 0x000fe400078e0006 */
[----:B------:R-:W0:Y:S04]  /*2240*/  MUFU.RCP64H R5, R9 ;  /* 0x0000000900057308 */ /* 0x000e280000001800 */
[----:B0-----:R-:W-:-:S08]  /*2250*/  DFMA R32, -R8, R4, 1 ;  /* 0x3ff000000820742b */ /* 0x001fd00000000104 */
[----:B------:R-:W-:-:S08]  /*2260*/  DFMA R32, R32, R32, R32 ;  /* 0x000000202020722b */ /* 0x000fd00000000020 */
[----:B------:R-:W-:-:S08]  /*2270*/  DFMA R32, R4, R32, R4 ;  /* 0x000000200420722b */ /* 0x000fd00000000004 */
[----:B------:R-:W-:-:S08]  /*2280*/  DFMA R4, -R8, R32, 1 ;  /* 0x3ff000000804742b */ /* 0x000fd00000000120 */
[----:B------:R-:W-:-:S08]  /*2290*/  DFMA R4, R32, R4, R32 ;  /* 0x000000042004722b */ /* 0x000fd00000000020 */
[----:B------:R-:W-:-:S08]  /*22a0*/  DMUL R4, R4, 2.2250738585072013831e-308 ;  /* 0x0010000004047828 */ /* 0x000fd00000000000 */
[----:B------:R-:W-:-:S08]  /*22b0*/  DFMA R6, -R6, R4, 1 ;  /* 0x3ff000000606742b */ /* 0x000fd00000000104 */
[----:B------:R-:W-:-:S08]  /*22c0*/  DFMA R6, R6, R6, R6 ;  /* 0x000000060606722b */ /* 0x000fd00000000006 */
[----:B------:R-:W-:Y:S01]  /*22d0*/  DFMA R4, R4, R6, R4 ;  /* 0x000000060404722b */ /* 0x000fe20000000004 */
[----:B------:R-:W-:Y:S10]  /*22e0*/  BRA `(.L_x_33) ;  /* 0x0000000000307947 */ /* 0x000ff40003800000 */
.L_x_34:
[----:B------:R-:W-:Y:S01]  /*22f0*/  DMUL R6, R6, 8.11296384146066816958e+31 ;  /* 0x4690000006067828 */ /* 0x000fe20000000000 */
[----:B------:R-:W-:-:S05]  /*2300*/  IMAD.MOV.U32 R4, RZ, RZ, R0 ;  /* 0x000000ffff047224 */ /* 0x000fca00078e0000 */
[----:B------:R-:W0:Y:S02]  /*2310*/  MUFU.RCP64H R5, R7 ;  /* 0x0000000700057308 */ /* 0x000e240000001800 */
[----:B0-----:R-:W-:-:S08]  /*2320*/  DFMA R8, -R6, R4, 1 ;  /* 0x3ff000000608742b */ /* 0x001fd00000000104 */
[----:B------:R-:W-:-:S08]  /*2330*/  DFMA R8, R8, R8, R8 ;  /* 0x000000080808722b */ /* 0x000fd00000000008 */
[----:B------:R-:W-:-:S08]  /*2340*/  DFMA R8, R4, R8, R4 ;  /* 0x000000080408722b */ /* 0x000fd00000000004 */
[----:B------:R-:W-:-:S08]  /*2350*/  DFMA R4, -R6, R8, 1 ;  /* 0x3ff000000604742b */ /* 0x000fd00000000108 */
[----:B------:R-:W-:-:S08]  /*2360*/  DFMA R4, R8, R4, R8 ;  /* 0x000000040804722b */ /* 0x000fd00000000008 */
[----:B------:R-:W-:Y:S01]  /*2370*/  DMUL R4, R4, 8.11296384146066816958e+31 ;  /* 0x4690000004047828 */ /* 0x000fe20000000000 */
[----:B------:R-:W-:Y:S10]  /*2380*/  BRA `(.L_x_33) ;  /* 0x0000000000087947 */ /* 0x000ff40003800000 */
.L_x_32:
[----:B------:R-:W-:Y:S01]  /*2390*/  LOP3.LUT R5, R7, 0x80000, RZ, 0xfc, !PT ;  /* 0x0008000007057812 */ /* 0x000fe200078efcff */
[----:B------:R-:W-:-:S07]  /*23a0*/  IMAD.MOV.U32 R4, RZ, RZ, R6 ;  /* 0x000000ffff047224 */ /* 0x000fce00078e0006 */
.L_x_33:
[----:B------:R-:W-:Y:S05]  /*23b0*/  BSYNC.RECONVERGENT B1 ;  /* 0x0000000000017941 */ /* 0x000fea0003800200 */
.L_x_31:
[----:B------:R-:W-:Y:S02]  /*23c0*/  IMAD.MOV.U32 R3, RZ, RZ, R5 ;  /* 0x000000ffff037224 */ /* 0x000fe400078e0005 */
[----:B------:R-:W-:Y:S01]  /*23d0*/  HFMA2 R5, -RZ, RZ, 0, 0 ;  /* 0x00000000ff057431 */ /* 0x000fe200000001ff */
[----:B------:R-:W-:Y:S01]  /*23e0*/  MOV R0, R4 ;  /* 0x0000000400007202 */ /* 0x000fe20000000f00 */
[----:B------:R-:W-:-:S04]  /*23f0*/  IMAD.MOV.U32 R4, RZ, RZ, R2 ;  /* 0x000000ffff047224 */ /* 0x000fc800078e0002 */
[----:B------:R-:W-:Y:S05]  /*2400*/  RET.REL.NODEC R4 `(_Z19computeForcesKerneliPK7double3PS_) ;  /* 0xffffffd804fc7950 */ /* 0x000fea0003c3ffff */
        .weak           $__internal_1_$__cuda_sm20_dsqrt_rn_f64_mediumpath_v1
        .type           $__internal_1_$__cuda_sm20_dsqrt_rn_f64_mediumpath_v1,@function
        .size           $__internal_1_$__cuda_sm20_dsqrt_rn_f64_mediumpath_v1,(.L_x_41 - $__internal_1_$__cuda_sm20_dsqrt_rn_f64_mediumpath_v1)
$__internal_1_$__cuda_sm20_dsqrt_rn_f64_mediumpath_v1:
[----:B------:R-:W-:Y:S01]  /*2410*/  ISETP.GE.U32.AND P0, PT, R0, -0x3400000, PT ;  /* 0xfcc000000000780c */ /* 0x000fe20003f06070 */
[----:B------:R-:W-:-:S12]  /*2420*/  BSSY.RECONVERGENT B1, `(.L_x_35) ;  /* 0x0000023000017945 */ /* 0x000fd80003800200 */
[----:B------:R-:W-:Y:S05]  /*2430*/  @!P0 BRA `(.L_x_36) ;  /* 0x0000000000208947 */ /* 0x000fea0003800000 */
[----:B------:R-:W-:-:S10]  /*2440*/  DFMA.RM R4, R6, R2, R4 ;  /* 0x000000020604722b */ /* 0x000fd40000004004 */
[----:B------:R-:W-:-:S05]  /*2450*/  IADD3 R2, P0, PT, R4, 0x1, RZ ;  /* 0x0000000104027810 */ /* 0x000fca0007f1e0ff */
[----:B------:R-:W-:-:S06]  /*2460*/  IMAD.X R3, RZ, RZ, R5, P0 ;  /* 0x000000ffff037224 */ /* 0x000fcc00000e0605 */
[----:B------:R-:W-:-:S08]  /*2470*/  DFMA.RP R8, -R4, R2, R8 ;  /* 0x000000020408722b */ /* 0x000fd00000008108 */
[----:B------:R-:W-:-:S06]  /*2480*/  DSETP.GT.AND P0, PT, R8, RZ, PT ;  /* 0x000000ff0800722a */ /* 0x000fcc0003f04000 */
[----:B------:R-:W-:Y:S02]  /*2490*/  FSEL R2, R2, R4, P0 ;  /* 0x0000000402027208 */ /* 0x000fe40000000000 */
[----:B------:R-:W-:Y:S01]  /*24a0*/  FSEL R3, R3, R5, P0 ;  /* 0x0000000503037208 */ /* 0x000fe20000000000 */
[----:B------:R-:W-:Y:S06]  /*24b0*/  BRA `(.L_x_37) ;  /* 0x0000000000647947 */ /* 0x000fec0003800000 */
.L_x_36:
[----:B------:R-:W-:-:S14]  /*24c0*/  DSETP.NE.AND P0, PT, R8, RZ, PT ;  /* 0x000000ff0800722a */ /* 0x000fdc0003f05000 */
[----:B------:R-:W-:Y:S05]  /*24d0*/  @!P0 BRA `(.L_x_38) ;  /* 0x0000000000588947 */ /* 0x000fea0003800000 */
[----:B------:R-:W-:-:S13]  /*24e0*/  ISETP.GE.AND P0, PT, R9, RZ, PT ;  /* 0x000000ff0900720c */ /* 0x000fda0003f06270 */
[----:B------:R-:W-:Y:S01]  /*24f0*/  @!P0 IMAD.MOV.U32 R2, RZ, RZ, 0x0 ;  /* 0x00000000ff028424 */ /* 0x000fe200078e00ff */
[----:B------:R-:W-:Y:S01]  /*2500*/  @!P0 MOV R3, 0xfff80000 ;  /* 0xfff8000000038802 */ /* 0x000fe20000000f00 */
[----:B------:R-:W-:Y:S06]  /*2510*/  @!P0 BRA `(.L_x_37) ;  /* 0x00000000004c8947 */ /* 0x000fec0003800000 */
[----:B------:R-:W-:-:S13]  /*2520*/  ISETP.GT.AND P0, PT, R9, 0x7fefffff, PT ;  /* 0x7fefffff0900780c */ /* 0x000fda0003f04270 */
[----:B------:R-:W-:Y:S05]  /*2530*/  @P0 BRA `(.L_x_38) ;  /* 0x0000000000400947 */ /* 0x000fea0003800000 */
[----:B------:R-:W-:Y:S01]  /*2540*/  DMUL R8, R8, 8.11296384146066816958e+31 ;  /* 0x4690000008087828 */ /* 0x000fe20000000000 */
[----:B------:R-:W-:Y:S01]  /*2550*/  IMAD.MOV.U32 R6, RZ, RZ, RZ ;  /* 0x000000ffff067224 */ /* 0x000fe200078e00ff */
[----:B------:R-:W-:Y:S01]  /*2560*/  MOV R3, 0x3fd80000 ;  /* 0x3fd8000000037802 */ /* 0x000fe20000000f00 */
[----:B------:R-:W-:-:S03]  /*2570*/  IMAD.MOV.U32 R2, RZ, RZ, 0x0 ;  /* 0x00000000ff027424 */ /* 0x000fc600078e00ff */
[----:B------:R-:W0:Y:S02]  /*2580*/  MUFU.RSQ64H R7, R9 ;  /* 0x0000000900077308 */ /* 0x000e240000001c00 */
[----:B0-----:R-:W-:-:S08]  /*2590*/  DMUL R4, R6, R6 ;  /* 0x0000000606047228 */ /* 0x001fd00000000000 */
[----:B------:R-:W-:-:S08]  /*25a0*/  DFMA R4, R8, -R4, 1 ;  /* 0x3ff000000804742b */ /* 0x000fd00000000804 */
[----:B------:R-:W-:Y:S02]  /*25b0*/  DFMA R2, R4, R2, 0.5 ;  /* 0x3fe000000402742b */ /* 0x000fe40000000002 */
[----:B------:R-:W-:-:S08]  /*25c0*/  DMUL R4, R6, R4 ;  /* 0x0000000406047228 */ /* 0x000fd00000000000 */
[----:B------:R-:W-:-:S08]  /*25d0*/  DFMA R4, R2, R4, R6 ;  /* 0x000000040204722b */ /* 0x000fd00000000006 */
[----:B------:R-:W-:Y:S02]  /*25e0*/  DMUL R2, R8, R4 ;  /* 0x0000000408027228 */ /* 0x000fe40000000000 */
[----:B------:R-:W-:-:S06]  /*25f0*/  VIADD R5, R5, 0xfff00000 ;  /* 0xfff0000005057836 */ /* 0x000fcc0000000000 */
[----:B------:R-:W-:-:S08]  /*2600*/  DFMA R6, R2, -R2, R8 ;  /* 0x800000020206722b */ /* 0x000fd00000000008 */
[----:B------:R-:W-:-:S10]  /*2610*/  DFMA R2, R4, R6, R2 ;  /* 0x000000060402722b */ /* 0x000fd40000000002 */
[----:B------:R-:W-:Y:S01]  /*2620*/  VIADD R3, R3, 0xfcb00000 ;  /* 0xfcb0000003037836 */ /* 0x000fe20000000000 */
[----:B------:R-:W-:Y:S06]  /*2630*/  BRA `(.L_x_37) ;  /* 0x0000000000047947 */ /* 0x000fec0003800000 */
.L_x_38:
[----:B------:R-:W-:-:S11]  /*2640*/  DADD R2, R8, R8 ;  /* 0x0000000008027229 */ /* 0x000fd60000000008 */
.L_x_37:
[----:B------:R-:W-:Y:S05]  /*2650*/  BSYNC.RECONVERGENT B1 ;  /* 0x0000000000017941 */ /* 0x000fea0003800200 */
.L_x_35:
[----:B------:R-:W-:Y:S01]  /*2660*/  IMAD.MOV.U32 R33, RZ, RZ, 0x0 ;  /* 0x00000000ff217424 */ /* 0x000fe200078e00ff */
[----:B------:R-:W-:-:S03]  /*2670*/  MOV R0, R2 ;  /* 0x0000000200007202 */ /* 0x000fc60000000f00 */
[----:B------:R-:W-:Y:S05]  /*2680*/  RET.REL.NODEC R32 `(_Z19computeForcesKerneliPK7double3PS_) ;  /* 0xffffffd8205c7950 */ /* 0x000fea0003c3ffff */
.L_x_39:
[----:B------:R-:W-:-:S00]  /*2690*/  BRA `(.L_x_39) ;  /* 0xfffffffc00fc7947 */ /* 0x000fc0000383ffff */
[----:B------:R-:W-:-:S00]  /*26a0*/  NOP ;  /* 0x0000000000007918 */ /* 0x000fc00000000000 */
        /* <DEDUP_REMOVED lines=13> */
.L_x_41:


//--------------------- .nv.shared.reserved.0     --------------------------
	.section	.nv.shared.reserved.0,"aw",@nobits
	.weak		__nv_reservedSMEM_offset_0_alias
	.size		__nv_reservedSMEM_offset_0_alias, 0, 64
	.other		__nv_reservedSMEM_offset_0_alias,@"STO_CUDA_RESERVED_SHARED STV_DEFAULT"
__nv_reservedSMEM_offset_0_alias:
	.zero		0
	.zero		64


//--------------------- .nv.constant0._Z19computeForcesKerneliPK7double3PS_ --------------------------
	.section	.nv.constant0._Z19computeForcesKerneliPK7double3PS_,"a",@progbits
	.sectionflags	@""
	.align	4
.nv.constant0._Z19computeForcesKerneliPK7double3PS_:
	.zero		920


//--------------------- SYMBOLS --------------------------

	.type		.nv.reservedSmem.offset0,@object
	.size		.nv.reservedSmem.offset0,0x4
